//
// Generated by NVIDIA NVVM Compiler
//
// Compiler Build ID: CL-36424714
// Cuda compilation tools, release 13.0, V13.0.88
// Based on NVVM 20.0.0
//

.version 9.0
.target sm_100
.address_size 64

	// .globl	_Z7conv_isPfS_S_iiiiiiiiii
// _ZZ4baddPfS_S_iiiE1M_$_0 has been demoted
// _ZZ2bnPfS_S_S_S_fiiiE3Mem_$_0 has been demoted
// _ZZ2bnPfS_S_S_S_fiiiE3Mem_$_1 has been demoted
// _ZZ2bnPfS_S_S_S_fiiiE3Mem_$_2 has been demoted
// _ZZ2bnPfS_S_S_S_fiiiE3Mem_$_3 has been demoted
.extern .shared .align 16 .b8 M[];

.visible .entry _Z7conv_isPfS_S_iiiiiiiiii(
	.param .u64 .ptr .align 1 _Z7conv_isPfS_S_iiiiiiiiii_param_0,
	.param .u64 .ptr .align 1 _Z7conv_isPfS_S_iiiiiiiiii_param_1,
	.param .u64 .ptr .align 1 _Z7conv_isPfS_S_iiiiiiiiii_param_2,
	.param .u32 _Z7conv_isPfS_S_iiiiiiiiii_param_3,
	.param .u32 _Z7conv_isPfS_S_iiiiiiiiii_param_4,
	.param .u32 _Z7conv_isPfS_S_iiiiiiiiii_param_5,
	.param .u32 _Z7conv_isPfS_S_iiiiiiiiii_param_6,
	.param .u32 _Z7conv_isPfS_S_iiiiiiiiii_param_7,
	.param .u32 _Z7conv_isPfS_S_iiiiiiiiii_param_8,
	.param .u32 _Z7conv_isPfS_S_iiiiiiiiii_param_9,
	.param .u32 _Z7conv_isPfS_S_iiiiiiiiii_param_10,
	.param .u32 _Z7conv_isPfS_S_iiiiiiiiii_param_11,
	.param .u32 _Z7conv_isPfS_S_iiiiiiiiii_param_12
)
{
	.reg .pred 	%p<20>;
	.reg .b32 	%r<175>;
	.reg .b32 	%f<136>;
	.reg .b64 	%rd<58>;

	ld.param.u64 	%rd8, [_Z7conv_isPfS_S_iiiiiiiiii_param_0];
	ld.param.u64 	%rd9, [_Z7conv_isPfS_S_iiiiiiiiii_param_1];
	ld.param.u64 	%rd7, [_Z7conv_isPfS_S_iiiiiiiiii_param_2];
	ld.param.u32 	%r48, [_Z7conv_isPfS_S_iiiiiiiiii_param_4];
	ld.param.u32 	%r49, [_Z7conv_isPfS_S_iiiiiiiiii_param_6];
	ld.param.u32 	%r50, [_Z7conv_isPfS_S_iiiiiiiiii_param_7];
	ld.param.u32 	%r51, [_Z7conv_isPfS_S_iiiiiiiiii_param_8];
	ld.param.u32 	%r52, [_Z7conv_isPfS_S_iiiiiiiiii_param_9];
	ld.param.u32 	%r53, [_Z7conv_isPfS_S_iiiiiiiiii_param_10];
	ld.param.u32 	%r54, [_Z7conv_isPfS_S_iiiiiiiiii_param_11];
	ld.param.u32 	%r55, [_Z7conv_isPfS_S_iiiiiiiiii_param_12];
	cvta.to.global.u64 	%rd1, %rd8;
	cvta.to.global.u64 	%rd2, %rd9;
	cvt.rn.f32.s32 	%f1, %r55;
	mul.f32 	%f2, %f1, 0f3B000000;
	cvt.rpi.f32.f32 	%f3, %f2;
	cvt.rzi.s32.f32 	%r56, %f3;
	mov.u32 	%r57, %ctaid.x;
	mov.u32 	%r1, %tid.x;
	div.s32 	%r58, %r57, %r56;
	mul.lo.s32 	%r59, %r58, %r56;
	sub.s32 	%r2, %r57, %r59;
	div.s32 	%r4, %r58, %r49;
	mul.lo.s32 	%r60, %r4, %r49;
	sub.s32 	%r3, %r58, %r60;
	mul.lo.s32 	%r61, %r51, %r50;
	mul.lo.s32 	%r5, %r61, %r54;
	cvt.rn.f32.s32 	%f4, %r5;
	mul.f32 	%f5, %f4, 0f3B000000;
	cvt.rpi.f32.f32 	%f6, %f5;
	cvt.rzi.s32.f32 	%r6, %f6;
	mul.lo.s32 	%r7, %r6, %r1;
	setp.ge.s32 	%p1, %r7, %r5;
	@%p1 bra 	$L__BB0_8;
	add.s32 	%r62, %r7, %r6;
	min.s32 	%r8, %r62, %r5;
	setp.lt.s32 	%p2, %r6, 1;
	@%p2 bra 	$L__BB0_8;
	mul.lo.s32 	%r9, %r3, %r53;
	mul.lo.s32 	%r10, %r4, %r52;
	add.s32 	%r63, %r7, 1;
	max.s32 	%r11, %r8, %r63;
	sub.s32 	%r64, %r11, %r7;
	and.b32  	%r12, %r64, 3;
	setp.eq.s32 	%p3, %r12, 0;
	mov.u32 	%r165, %r7;
	@%p3 bra 	$L__BB0_5;
	mov.b32 	%r164, 0;
	mov.u32 	%r165, %r7;
$L__BB0_4:
	.pragma "nounroll";
	div.s32 	%r66, %r165, %r54;
	mul.lo.s32 	%r67, %r66, %r54;
	sub.s32 	%r68, %r165, %r67;
	div.s32 	%r69, %r66, %r51;
	mul.lo.s32 	%r70, %r69, %r51;
	sub.s32 	%r71, %r66, %r70;
	add.s32 	%r72, %r71, %r9;
	add.s32 	%r73, %r69, %r10;
	mad.lo.s32 	%r74, %r73, %r48, %r72;
	mad.lo.s32 	%r75, %r74, %r54, %r68;
	mul.wide.s32 	%rd10, %r75, 4;
	add.s64 	%rd11, %rd1, %rd10;
	ld.global.f32 	%f7, [%rd11];
	shl.b32 	%r76, %r165, 2;
	mov.u32 	%r77, M;
	add.s32 	%r78, %r77, %r76;
	st.shared.f32 	[%r78], %f7;
	add.s32 	%r165, %r165, 1;
	add.s32 	%r164, %r164, 1;
	setp.ne.s32 	%p4, %r164, %r12;
	@%p4 bra 	$L__BB0_4;
$L__BB0_5:
	sub.s32 	%r79, %r7, %r11;
	setp.gt.u32 	%p5, %r79, -4;
	@%p5 bra 	$L__BB0_8;
	mov.u32 	%r91, M;
$L__BB0_7:
	div.s32 	%r80, %r165, %r54;
	mul.lo.s32 	%r81, %r80, %r54;
	sub.s32 	%r82, %r165, %r81;
	div.s32 	%r83, %r80, %r51;
	mul.lo.s32 	%r84, %r83, %r51;
	sub.s32 	%r85, %r80, %r84;
	add.s32 	%r86, %r85, %r9;
	add.s32 	%r87, %r83, %r10;
	mad.lo.s32 	%r88, %r87, %r48, %r86;
	mad.lo.s32 	%r89, %r88, %r54, %r82;
	mul.wide.s32 	%rd12, %r89, 4;
	add.s64 	%rd13, %rd1, %rd12;
	ld.global.f32 	%f8, [%rd13];
	shl.b32 	%r90, %r165, 2;
	add.s32 	%r92, %r91, %r90;
	st.shared.f32 	[%r92], %f8;
	add.s32 	%r93, %r165, 1;
	div.s32 	%r94, %r93, %r54;
	mul.lo.s32 	%r95, %r94, %r54;
	sub.s32 	%r96, %r93, %r95;
	div.s32 	%r97, %r94, %r51;
	mul.lo.s32 	%r98, %r97, %r51;
	sub.s32 	%r99, %r94, %r98;
	add.s32 	%r100, %r99, %r9;
	add.s32 	%r101, %r97, %r10;
	mad.lo.s32 	%r102, %r101, %r48, %r100;
	mad.lo.s32 	%r103, %r102, %r54, %r96;
	mul.wide.s32 	%rd14, %r103, 4;
	add.s64 	%rd15, %rd1, %rd14;
	ld.global.f32 	%f9, [%rd15];
	shl.b32 	%r104, %r93, 2;
	add.s32 	%r105, %r91, %r104;
	st.shared.f32 	[%r105], %f9;
	add.s32 	%r106, %r165, 2;
	div.s32 	%r107, %r106, %r54;
	mul.lo.s32 	%r108, %r107, %r54;
	sub.s32 	%r109, %r106, %r108;
	div.s32 	%r110, %r107, %r51;
	mul.lo.s32 	%r111, %r110, %r51;
	sub.s32 	%r112, %r107, %r111;
	add.s32 	%r113, %r112, %r9;
	add.s32 	%r114, %r110, %r10;
	mad.lo.s32 	%r115, %r114, %r48, %r113;
	mad.lo.s32 	%r116, %r115, %r54, %r109;
	mul.wide.s32 	%rd16, %r116, 4;
	add.s64 	%rd17, %rd1, %rd16;
	ld.global.f32 	%f10, [%rd17];
	shl.b32 	%r117, %r106, 2;
	add.s32 	%r118, %r91, %r117;
	st.shared.f32 	[%r118], %f10;
	add.s32 	%r119, %r165, 3;
	div.s32 	%r120, %r119, %r54;
	mul.lo.s32 	%r121, %r120, %r54;
	sub.s32 	%r122, %r119, %r121;
	div.s32 	%r123, %r120, %r51;
	mul.lo.s32 	%r124, %r123, %r51;
	sub.s32 	%r125, %r120, %r124;
	add.s32 	%r126, %r125, %r9;
	add.s32 	%r127, %r123, %r10;
	mad.lo.s32 	%r128, %r127, %r48, %r126;
	mad.lo.s32 	%r129, %r128, %r54, %r122;
	mul.wide.s32 	%rd18, %r129, 4;
	add.s64 	%rd19, %rd1, %rd18;
	ld.global.f32 	%f11, [%rd19];
	shl.b32 	%r130, %r119, 2;
	add.s32 	%r131, %r91, %r130;
	st.shared.f32 	[%r131], %f11;
	add.s32 	%r165, %r165, 4;
	setp.lt.s32 	%p6, %r165, %r8;
	@%p6 bra 	$L__BB0_7;
$L__BB0_8:
	shl.b32 	%r20, %r2, 9;
	sub.s32 	%r132, %r55, %r20;
	min.s32 	%r133, %r132, 512;
	setp.ge.s32 	%p7, %r1, %r133;
	@%p7 bra 	$L__BB0_27;
	bar.sync 	0;
	add.s32 	%r21, %r20, %r1;
	mad.lo.s32 	%r134, %r4, %r49, %r3;
	mad.lo.s32 	%r135, %r134, %r55, %r21;
	cvta.to.global.u64 	%rd20, %rd7;
	mul.wide.s32 	%rd21, %r135, 4;
	add.s64 	%rd3, %rd20, %rd21;
	min.s32 	%r136, %r50, %r51;
	min.s32 	%r137, %r136, %r54;
	setp.lt.s32 	%p8, %r137, 1;
	@%p8 bra 	$L__BB0_27;
	and.b32  	%r22, %r54, 15;
	and.b32  	%r23, %r54, 7;
	and.b32  	%r24, %r54, 2147483632;
	shl.b32 	%r25, %r55, 4;
	mov.b32 	%r167, 0;
	mul.wide.s32 	%rd5, %r55, 4;
$L__BB0_11:
	mov.b32 	%r168, 0;
$L__BB0_12:
	setp.lt.u32 	%p9, %r54, 16;
	mad.lo.s32 	%r28, %r167, %r51, %r168;
	mov.b32 	%r173, 0;
	@%p9 bra 	$L__BB0_15;
	and.b32  	%r141, %r54, 2147483632;
	neg.s32 	%r171, %r141;
	mul.lo.s32 	%r142, %r54, %r28;
	mad.lo.s32 	%r170, %r142, %r55, %r21;
	shl.b32 	%r143, %r142, 2;
	mov.u32 	%r144, M;
	add.s32 	%r145, %r144, %r143;
	add.s32 	%r169, %r145, 32;
$L__BB0_14:
	.pragma "nounroll";
	ld.shared.f32 	%f12, [%r169+-32];
	mul.wide.s32 	%rd22, %r170, 4;
	add.s64 	%rd23, %rd2, %rd22;
	ld.global.f32 	%f13, [%rd23];
	mul.f32 	%f14, %f12, %f13;
	atom.global.add.f32 	%f15, [%rd3], %f14;
	ld.shared.f32 	%f16, [%r169+-28];
	mul.wide.s32 	%rd24, %r55, 4;
	add.s64 	%rd25, %rd23, %rd24;
	ld.global.f32 	%f17, [%rd25];
	mul.f32 	%f18, %f16, %f17;
	atom.global.add.f32 	%f19, [%rd3], %f18;
	ld.shared.f32 	%f20, [%r169+-24];
	add.s64 	%rd26, %rd25, %rd24;
	ld.global.f32 	%f21, [%rd26];
	mul.f32 	%f22, %f20, %f21;
	atom.global.add.f32 	%f23, [%rd3], %f22;
	ld.shared.f32 	%f24, [%r169+-20];
	add.s64 	%rd27, %rd26, %rd24;
	ld.global.f32 	%f25, [%rd27];
	mul.f32 	%f26, %f24, %f25;
	atom.global.add.f32 	%f27, [%rd3], %f26;
	ld.shared.f32 	%f28, [%r169+-16];
	add.s64 	%rd28, %rd27, %rd24;
	ld.global.f32 	%f29, [%rd28];
	mul.f32 	%f30, %f28, %f29;
	atom.global.add.f32 	%f31, [%rd3], %f30;
	ld.shared.f32 	%f32, [%r169+-12];
	add.s64 	%rd29, %rd28, %rd24;
	ld.global.f32 	%f33, [%rd29];
	mul.f32 	%f34, %f32, %f33;
	atom.global.add.f32 	%f35, [%rd3], %f34;
	ld.shared.f32 	%f36, [%r169+-8];
	add.s64 	%rd30, %rd29, %rd24;
	ld.global.f32 	%f37, [%rd30];
	mul.f32 	%f38, %f36, %f37;
	atom.global.add.f32 	%f39, [%rd3], %f38;
	ld.shared.f32 	%f40, [%r169+-4];
	add.s64 	%rd31, %rd30, %rd24;
	ld.global.f32 	%f41, [%rd31];
	mul.f32 	%f42, %f40, %f41;
	atom.global.add.f32 	%f43, [%rd3], %f42;
	ld.shared.f32 	%f44, [%r169];
	add.s64 	%rd32, %rd31, %rd24;
	ld.global.f32 	%f45, [%rd32];
	mul.f32 	%f46, %f44, %f45;
	atom.global.add.f32 	%f47, [%rd3], %f46;
	ld.shared.f32 	%f48, [%r169+4];
	add.s64 	%rd33, %rd32, %rd24;
	ld.global.f32 	%f49, [%rd33];
	mul.f32 	%f50, %f48, %f49;
	atom.global.add.f32 	%f51, [%rd3], %f50;
	ld.shared.f32 	%f52, [%r169+8];
	add.s64 	%rd34, %rd33, %rd24;
	ld.global.f32 	%f53, [%rd34];
	mul.f32 	%f54, %f52, %f53;
	atom.global.add.f32 	%f55, [%rd3], %f54;
	ld.shared.f32 	%f56, [%r169+12];
	add.s64 	%rd35, %rd34, %rd24;
	ld.global.f32 	%f57, [%rd35];
	mul.f32 	%f58, %f56, %f57;
	atom.global.add.f32 	%f59, [%rd3], %f58;
	ld.shared.f32 	%f60, [%r169+16];
	add.s64 	%rd36, %rd35, %rd24;
	ld.global.f32 	%f61, [%rd36];
	mul.f32 	%f62, %f60, %f61;
	atom.global.add.f32 	%f63, [%rd3], %f62;
	ld.shared.f32 	%f64, [%r169+20];
	add.s64 	%rd37, %rd36, %rd24;
	ld.global.f32 	%f65, [%rd37];
	mul.f32 	%f66, %f64, %f65;
	atom.global.add.f32 	%f67, [%rd3], %f66;
	ld.shared.f32 	%f68, [%r169+24];
	add.s64 	%rd38, %rd37, %rd24;
	ld.global.f32 	%f69, [%rd38];
	mul.f32 	%f70, %f68, %f69;
	atom.global.add.f32 	%f71, [%rd3], %f70;
	ld.shared.f32 	%f72, [%r169+28];
	add.s64 	%rd39, %rd38, %rd24;
	ld.global.f32 	%f73, [%rd39];
	mul.f32 	%f74, %f72, %f73;
	atom.global.add.f32 	%f75, [%rd3], %f74;
	add.s32 	%r171, %r171, 16;
	add.s32 	%r170, %r170, %r25;
	add.s32 	%r169, %r169, 64;
	setp.ne.s32 	%p10, %r171, 0;
	mov.u32 	%r173, %r24;
	@%p10 bra 	$L__BB0_14;
$L__BB0_15:
	setp.eq.s32 	%p11, %r22, 0;
	@%p11 bra 	$L__BB0_25;
	mad.lo.s32 	%r146, %r167, %r51, %r168;
	mul.lo.s32 	%r39, %r146, %r54;
	add.s32 	%r147, %r22, -1;
	setp.lt.u32 	%p12, %r147, 7;
	@%p12 bra 	$L__BB0_18;
	add.s32 	%r148, %r173, %r39;
	shl.b32 	%r149, %r148, 2;
	mov.u32 	%r150, M;
	add.s32 	%r151, %r150, %r149;
	ld.shared.f32 	%f76, [%r151];
	mad.lo.s32 	%r152, %r148, %r55, %r21;
	mul.wide.s32 	%rd40, %r152, 4;
	add.s64 	%rd41, %rd2, %rd40;
	ld.global.f32 	%f77, [%rd41];
	mul.f32 	%f78, %f76, %f77;
	atom.global.add.f32 	%f79, [%rd3], %f78;
	ld.shared.f32 	%f80, [%r151+4];
	mul.wide.s32 	%rd42, %r55, 4;
	add.s64 	%rd43, %rd41, %rd42;
	ld.global.f32 	%f81, [%rd43];
	mul.f32 	%f82, %f80, %f81;
	atom.global.add.f32 	%f83, [%rd3], %f82;
	ld.shared.f32 	%f84, [%r151+8];
	add.s64 	%rd44, %rd43, %rd42;
	ld.global.f32 	%f85, [%rd44];
	mul.f32 	%f86, %f84, %f85;
	atom.global.add.f32 	%f87, [%rd3], %f86;
	ld.shared.f32 	%f88, [%r151+12];
	add.s64 	%rd45, %rd44, %rd42;
	ld.global.f32 	%f89, [%rd45];
	mul.f32 	%f90, %f88, %f89;
	atom.global.add.f32 	%f91, [%rd3], %f90;
	ld.shared.f32 	%f92, [%r151+16];
	add.s64 	%rd46, %rd45, %rd42;
	ld.global.f32 	%f93, [%rd46];
	mul.f32 	%f94, %f92, %f93;
	atom.global.add.f32 	%f95, [%rd3], %f94;
	ld.shared.f32 	%f96, [%r151+20];
	add.s64 	%rd47, %rd46, %rd42;
	ld.global.f32 	%f97, [%rd47];
	mul.f32 	%f98, %f96, %f97;
	atom.global.add.f32 	%f99, [%rd3], %f98;
	ld.shared.f32 	%f100, [%r151+24];
	add.s64 	%rd48, %rd47, %rd42;
	ld.global.f32 	%f101, [%rd48];
	mul.f32 	%f102, %f100, %f101;
	atom.global.add.f32 	%f103, [%rd3], %f102;
	ld.shared.f32 	%f104, [%r151+28];
	add.s64 	%rd49, %rd48, %rd42;
	ld.global.f32 	%f105, [%rd49];
	mul.f32 	%f106, %f104, %f105;
	atom.global.add.f32 	%f107, [%rd3], %f106;
	add.s32 	%r173, %r173, 8;
$L__BB0_18:
	setp.eq.s32 	%p13, %r23, 0;
	@%p13 bra 	$L__BB0_25;
	add.s32 	%r153, %r23, -1;
	setp.lt.u32 	%p14, %r153, 3;
	@%p14 bra 	$L__BB0_21;
	add.s32 	%r154, %r173, %r39;
	shl.b32 	%r155, %r154, 2;
	mov.u32 	%r156, M;
	add.s32 	%r157, %r156, %r155;
	ld.shared.f32 	%f108, [%r157];
	mad.lo.s32 	%r158, %r154, %r55, %r21;
	mul.wide.s32 	%rd50, %r158, 4;
	add.s64 	%rd51, %rd2, %rd50;
	ld.global.f32 	%f109, [%rd51];
	mul.f32 	%f110, %f108, %f109;
	atom.global.add.f32 	%f111, [%rd3], %f110;
	ld.shared.f32 	%f112, [%r157+4];
	add.s64 	%rd53, %rd51, %rd5;
	ld.global.f32 	%f113, [%rd53];
	mul.f32 	%f114, %f112, %f113;
	atom.global.add.f32 	%f115, [%rd3], %f114;
	ld.shared.f32 	%f116, [%r157+8];
	add.s64 	%rd54, %rd53, %rd5;
	ld.global.f32 	%f117, [%rd54];
	mul.f32 	%f118, %f116, %f117;
	atom.global.add.f32 	%f119, [%rd3], %f118;
	ld.shared.f32 	%f120, [%r157+12];
	add.s64 	%rd55, %rd54, %rd5;
	ld.global.f32 	%f121, [%rd55];
	mul.f32 	%f122, %f120, %f121;
	atom.global.add.f32 	%f123, [%rd3], %f122;
	add.s32 	%r173, %r173, 4;
$L__BB0_21:
	and.b32  	%r44, %r54, 3;
	setp.eq.s32 	%p15, %r44, 0;
	@%p15 bra 	$L__BB0_25;
	setp.eq.s32 	%p16, %r44, 1;
	add.s32 	%r159, %r173, %r39;
	shl.b32 	%r160, %r159, 2;
	mov.u32 	%r161, M;
	add.s32 	%r45, %r161, %r160;
	ld.shared.f32 	%f124, [%r45];
	mad.lo.s32 	%r162, %r159, %r55, %r21;
	mul.wide.s32 	%rd56, %r162, 4;
	add.s64 	%rd4, %rd2, %rd56;
	ld.global.f32 	%f125, [%rd4];
	mul.f32 	%f126, %f124, %f125;
	atom.global.add.f32 	%f127, [%rd3], %f126;
	@%p16 bra 	$L__BB0_25;
	setp.eq.s32 	%p17, %r44, 2;
	ld.shared.f32 	%f128, [%r45+4];
	add.s64 	%rd6, %rd4, %rd5;
	ld.global.f32 	%f129, [%rd6];
	mul.f32 	%f130, %f128, %f129;
	atom.global.add.f32 	%f131, [%rd3], %f130;
	@%p17 bra 	$L__BB0_25;
	ld.shared.f32 	%f132, [%r45+8];
	add.s64 	%rd57, %rd6, %rd5;
	ld.global.f32 	%f133, [%rd57];
	mul.f32 	%f134, %f132, %f133;
	atom.global.add.f32 	%f135, [%rd3], %f134;
$L__BB0_25:
	add.s32 	%r168, %r168, 1;
	setp.ne.s32 	%p18, %r168, %r51;
	@%p18 bra 	$L__BB0_12;
	add.s32 	%r167, %r167, 1;
	setp.ne.s32 	%p19, %r167, %r50;
	@%p19 bra 	$L__BB0_11;
$L__BB0_27:
	ret;

}
	// .globl	_Z7conv_wsPfS_S_iiiiiiiiii
.visible .entry _Z7conv_wsPfS_S_iiiiiiiiii(
	.param .u64 .ptr .align 1 _Z7conv_wsPfS_S_iiiiiiiiii_param_0,
	.param .u64 .ptr .align 1 _Z7conv_wsPfS_S_iiiiiiiiii_param_1,
	.param .u64 .ptr .align 1 _Z7conv_wsPfS_S_iiiiiiiiii_param_2,
	.param .u32 _Z7conv_wsPfS_S_iiiiiiiiii_param_3,
	.param .u32 _Z7conv_wsPfS_S_iiiiiiiiii_param_4,
	.param .u32 _Z7conv_wsPfS_S_iiiiiiiiii_param_5,
	.param .u32 _Z7conv_wsPfS_S_iiiiiiiiii_param_6,
	.param .u32 _Z7conv_wsPfS_S_iiiiiiiiii_param_7,
	.param .u32 _Z7conv_wsPfS_S_iiiiiiiiii_param_8,
	.param .u32 _Z7conv_wsPfS_S_iiiiiiiiii_param_9,
	.param .u32 _Z7conv_wsPfS_S_iiiiiiiiii_param_10,
	.param .u32 _Z7conv_wsPfS_S_iiiiiiiiii_param_11,
	.param .u32 _Z7conv_wsPfS_S_iiiiiiiiii_param_12
)
{
	.reg .pred 	%p<21>;
	.reg .b32 	%r<126>;
	.reg .b32 	%f<136>;
	.reg .b64 	%rd<27>;

	ld.param.u64 	%rd6, [_Z7conv_wsPfS_S_iiiiiiiiii_param_0];
	ld.param.u64 	%rd7, [_Z7conv_wsPfS_S_iiiiiiiiii_param_1];
	ld.param.u64 	%rd5, [_Z7conv_wsPfS_S_iiiiiiiiii_param_2];
	ld.param.u32 	%r56, [_Z7conv_wsPfS_S_iiiiiiiiii_param_5];
	ld.param.u32 	%r49, [_Z7conv_wsPfS_S_iiiiiiiiii_param_6];
	ld.param.u32 	%r50, [_Z7conv_wsPfS_S_iiiiiiiiii_param_7];
	ld.param.u32 	%r51, [_Z7conv_wsPfS_S_iiiiiiiiii_param_8];
	ld.param.u32 	%r52, [_Z7conv_wsPfS_S_iiiiiiiiii_param_9];
	ld.param.u32 	%r53, [_Z7conv_wsPfS_S_iiiiiiiiii_param_10];
	ld.param.u32 	%r54, [_Z7conv_wsPfS_S_iiiiiiiiii_param_11];
	ld.param.u32 	%r55, [_Z7conv_wsPfS_S_iiiiiiiiii_param_12];
	cvta.to.global.u64 	%rd1, %rd7;
	cvta.to.global.u64 	%rd2, %rd6;
	mul.lo.s32 	%r1, %r49, %r56;
	cvt.rn.f32.s32 	%f1, %r1;
	mul.f32 	%f2, %f1, 0f3B000000;
	cvt.rpi.f32.f32 	%f3, %f2;
	cvt.rzi.s32.f32 	%r57, %f3;
	mov.u32 	%r58, %ctaid.x;
	mov.u32 	%r2, %tid.x;
	div.s32 	%r4, %r58, %r57;
	mul.lo.s32 	%r59, %r4, %r57;
	sub.s32 	%r3, %r58, %r59;
	mul.lo.s32 	%r60, %r51, %r50;
	mul.lo.s32 	%r5, %r60, %r54;
	cvt.rn.f32.s32 	%f4, %r5;
	mul.f32 	%f5, %f4, 0f3B000000;
	cvt.rpi.f32.f32 	%f6, %f5;
	cvt.rzi.s32.f32 	%r61, %f6;
	mul.lo.s32 	%r7, %r61, %r2;
	setp.ge.s32 	%p1, %r7, %r5;
	@%p1 bra 	$L__BB1_8;
	add.s32 	%r62, %r7, %r61;
	min.s32 	%r8, %r62, %r5;
	setp.le.s32 	%p2, %r62, %r7;
	@%p2 bra 	$L__BB1_8;
	add.s32 	%r63, %r7, 1;
	max.s32 	%r9, %r8, %r63;
	sub.s32 	%r64, %r9, %r7;
	and.b32  	%r10, %r64, 3;
	setp.eq.s32 	%p3, %r10, 0;
	mov.u32 	%r116, %r7;
	@%p3 bra 	$L__BB1_5;
	mov.b32 	%r115, 0;
	mov.u32 	%r68, M;
	mov.u32 	%r116, %r7;
$L__BB1_4:
	.pragma "nounroll";
	mad.lo.s32 	%r66, %r116, %r55, %r4;
	mul.wide.s32 	%rd8, %r66, 4;
	add.s64 	%rd9, %rd1, %rd8;
	ld.global.f32 	%f7, [%rd9];
	shl.b32 	%r67, %r116, 2;
	add.s32 	%r69, %r68, %r67;
	st.shared.f32 	[%r69], %f7;
	add.s32 	%r116, %r116, 1;
	add.s32 	%r115, %r115, 1;
	setp.ne.s32 	%p4, %r115, %r10;
	@%p4 bra 	$L__BB1_4;
$L__BB1_5:
	sub.s32 	%r70, %r7, %r9;
	setp.gt.u32 	%p5, %r70, -4;
	@%p5 bra 	$L__BB1_8;
	mov.u32 	%r73, M;
$L__BB1_7:
	mad.lo.s32 	%r71, %r116, %r55, %r4;
	mul.wide.s32 	%rd10, %r71, 4;
	add.s64 	%rd11, %rd1, %rd10;
	ld.global.f32 	%f8, [%rd11];
	shl.b32 	%r72, %r116, 2;
	add.s32 	%r74, %r73, %r72;
	st.shared.f32 	[%r74], %f8;
	add.s32 	%r75, %r71, %r55;
	mul.wide.s32 	%rd12, %r75, 4;
	add.s64 	%rd13, %rd1, %rd12;
	ld.global.f32 	%f9, [%rd13];
	st.shared.f32 	[%r74+4], %f9;
	add.s32 	%r76, %r116, 2;
	mad.lo.s32 	%r77, %r76, %r55, %r4;
	mul.wide.s32 	%rd14, %r77, 4;
	add.s64 	%rd15, %rd1, %rd14;
	ld.global.f32 	%f10, [%rd15];
	st.shared.f32 	[%r74+8], %f10;
	add.s32 	%r78, %r116, 3;
	mad.lo.s32 	%r79, %r78, %r55, %r4;
	mul.wide.s32 	%rd16, %r79, 4;
	add.s64 	%rd17, %rd1, %rd16;
	ld.global.f32 	%f11, [%rd17];
	st.shared.f32 	[%r74+12], %f11;
	add.s32 	%r116, %r116, 4;
	setp.lt.s32 	%p6, %r116, %r8;
	@%p6 bra 	$L__BB1_7;
$L__BB1_8:
	shl.b32 	%r18, %r3, 9;
	sub.s32 	%r80, %r1, %r18;
	min.s32 	%r81, %r80, 512;
	setp.ge.s32 	%p7, %r2, %r81;
	@%p7 bra 	$L__BB1_28;
	add.s32 	%r82, %r18, %r2;
	div.s32 	%r19, %r82, %r49;
	mul.lo.s32 	%r83, %r19, %r49;
	sub.s32 	%r20, %r82, %r83;
	mad.lo.s32 	%r84, %r82, %r55, %r4;
	cvta.to.global.u64 	%rd18, %rd5;
	mul.wide.s32 	%rd19, %r84, 4;
	add.s64 	%rd3, %rd18, %rd19;
	bar.sync 	0;
	setp.lt.s32 	%p8, %r50, 1;
	@%p8 bra 	$L__BB1_28;
	mul.lo.s32 	%r21, %r20, %r53;
	mul.lo.s32 	%r22, %r19, %r52;
	min.s32 	%r85, %r51, %r54;
	setp.lt.s32 	%p9, %r85, 1;
	@%p9 bra 	$L__BB1_28;
	and.b32  	%r23, %r54, 15;
	and.b32  	%r24, %r54, 7;
	and.b32  	%r25, %r54, 2147483632;
	and.b32  	%r26, %r54, 3;
	mov.b32 	%r118, 0;
$L__BB1_12:
	mov.b32 	%r119, 0;
	add.s32 	%r89, %r118, %r22;
$L__BB1_13:
	ld.param.u32 	%r113, [_Z7conv_wsPfS_S_iiiiiiiiii_param_4];
	setp.lt.u32 	%p10, %r54, 16;
	mad.lo.s32 	%r90, %r89, %r113, %r21;
	add.s32 	%r91, %r90, %r119;
	mul.lo.s32 	%r29, %r91, %r54;
	mad.lo.s32 	%r30, %r118, %r51, %r119;
	mul.lo.s32 	%r31, %r30, %r54;
	mov.b32 	%r124, 0;
	@%p10 bra 	$L__BB1_16;
	and.b32  	%r92, %r54, 2147483632;
	neg.s32 	%r122, %r92;
	mul.lo.s32 	%r93, %r54, %r30;
	shl.b32 	%r94, %r93, 2;
	mov.u32 	%r95, M;
	add.s32 	%r96, %r95, %r94;
	add.s32 	%r120, %r96, 32;
	mov.u32 	%r121, %r29;
$L__BB1_15:
	.pragma "nounroll";
	mul.wide.s32 	%rd20, %r121, 4;
	add.s64 	%rd21, %rd2, %rd20;
	ld.global.f32 	%f12, [%rd21];
	ld.shared.f32 	%f13, [%r120+-32];
	mul.f32 	%f14, %f12, %f13;
	atom.global.add.f32 	%f15, [%rd3], %f14;
	ld.global.f32 	%f16, [%rd21+4];
	ld.shared.f32 	%f17, [%r120+-28];
	mul.f32 	%f18, %f16, %f17;
	atom.global.add.f32 	%f19, [%rd3], %f18;
	ld.global.f32 	%f20, [%rd21+8];
	ld.shared.f32 	%f21, [%r120+-24];
	mul.f32 	%f22, %f20, %f21;
	atom.global.add.f32 	%f23, [%rd3], %f22;
	ld.global.f32 	%f24, [%rd21+12];
	ld.shared.f32 	%f25, [%r120+-20];
	mul.f32 	%f26, %f24, %f25;
	atom.global.add.f32 	%f27, [%rd3], %f26;
	ld.global.f32 	%f28, [%rd21+16];
	ld.shared.f32 	%f29, [%r120+-16];
	mul.f32 	%f30, %f28, %f29;
	atom.global.add.f32 	%f31, [%rd3], %f30;
	ld.global.f32 	%f32, [%rd21+20];
	ld.shared.f32 	%f33, [%r120+-12];
	mul.f32 	%f34, %f32, %f33;
	atom.global.add.f32 	%f35, [%rd3], %f34;
	ld.global.f32 	%f36, [%rd21+24];
	ld.shared.f32 	%f37, [%r120+-8];
	mul.f32 	%f38, %f36, %f37;
	atom.global.add.f32 	%f39, [%rd3], %f38;
	ld.global.f32 	%f40, [%rd21+28];
	ld.shared.f32 	%f41, [%r120+-4];
	mul.f32 	%f42, %f40, %f41;
	atom.global.add.f32 	%f43, [%rd3], %f42;
	ld.global.f32 	%f44, [%rd21+32];
	ld.shared.f32 	%f45, [%r120];
	mul.f32 	%f46, %f44, %f45;
	atom.global.add.f32 	%f47, [%rd3], %f46;
	ld.global.f32 	%f48, [%rd21+36];
	ld.shared.f32 	%f49, [%r120+4];
	mul.f32 	%f50, %f48, %f49;
	atom.global.add.f32 	%f51, [%rd3], %f50;
	ld.global.f32 	%f52, [%rd21+40];
	ld.shared.f32 	%f53, [%r120+8];
	mul.f32 	%f54, %f52, %f53;
	atom.global.add.f32 	%f55, [%rd3], %f54;
	ld.global.f32 	%f56, [%rd21+44];
	ld.shared.f32 	%f57, [%r120+12];
	mul.f32 	%f58, %f56, %f57;
	atom.global.add.f32 	%f59, [%rd3], %f58;
	ld.global.f32 	%f60, [%rd21+48];
	ld.shared.f32 	%f61, [%r120+16];
	mul.f32 	%f62, %f60, %f61;
	atom.global.add.f32 	%f63, [%rd3], %f62;
	ld.global.f32 	%f64, [%rd21+52];
	ld.shared.f32 	%f65, [%r120+20];
	mul.f32 	%f66, %f64, %f65;
	atom.global.add.f32 	%f67, [%rd3], %f66;
	ld.global.f32 	%f68, [%rd21+56];
	ld.shared.f32 	%f69, [%r120+24];
	mul.f32 	%f70, %f68, %f69;
	atom.global.add.f32 	%f71, [%rd3], %f70;
	ld.global.f32 	%f72, [%rd21+60];
	ld.shared.f32 	%f73, [%r120+28];
	mul.f32 	%f74, %f72, %f73;
	atom.global.add.f32 	%f75, [%rd3], %f74;
	add.s32 	%r122, %r122, 16;
	add.s32 	%r121, %r121, 16;
	add.s32 	%r120, %r120, 64;
	setp.ne.s32 	%p11, %r122, 0;
	mov.u32 	%r124, %r25;
	@%p11 bra 	$L__BB1_15;
$L__BB1_16:
	setp.eq.s32 	%p12, %r23, 0;
	@%p12 bra 	$L__BB1_26;
	add.s32 	%r97, %r23, -1;
	setp.lt.u32 	%p13, %r97, 7;
	@%p13 bra 	$L__BB1_19;
	add.s32 	%r98, %r124, %r29;
	mul.wide.s32 	%rd22, %r98, 4;
	add.s64 	%rd23, %rd2, %rd22;
	ld.global.f32 	%f76, [%rd23];
	add.s32 	%r99, %r124, %r31;
	shl.b32 	%r100, %r99, 2;
	mov.u32 	%r101, M;
	add.s32 	%r102, %r101, %r100;
	ld.shared.f32 	%f77, [%r102];
	mul.f32 	%f78, %f76, %f77;
	atom.global.add.f32 	%f79, [%rd3], %f78;
	ld.global.f32 	%f80, [%rd23+4];
	ld.shared.f32 	%f81, [%r102+4];
	mul.f32 	%f82, %f80, %f81;
	atom.global.add.f32 	%f83, [%rd3], %f82;
	ld.global.f32 	%f84, [%rd23+8];
	ld.shared.f32 	%f85, [%r102+8];
	mul.f32 	%f86, %f84, %f85;
	atom.global.add.f32 	%f87, [%rd3], %f86;
	ld.global.f32 	%f88, [%rd23+12];
	ld.shared.f32 	%f89, [%r102+12];
	mul.f32 	%f90, %f88, %f89;
	atom.global.add.f32 	%f91, [%rd3], %f90;
	ld.global.f32 	%f92, [%rd23+16];
	ld.shared.f32 	%f93, [%r102+16];
	mul.f32 	%f94, %f92, %f93;
	atom.global.add.f32 	%f95, [%rd3], %f94;
	ld.global.f32 	%f96, [%rd23+20];
	ld.shared.f32 	%f97, [%r102+20];
	mul.f32 	%f98, %f96, %f97;
	atom.global.add.f32 	%f99, [%rd3], %f98;
	ld.global.f32 	%f100, [%rd23+24];
	ld.shared.f32 	%f101, [%r102+24];
	mul.f32 	%f102, %f100, %f101;
	atom.global.add.f32 	%f103, [%rd3], %f102;
	ld.global.f32 	%f104, [%rd23+28];
	ld.shared.f32 	%f105, [%r102+28];
	mul.f32 	%f106, %f104, %f105;
	atom.global.add.f32 	%f107, [%rd3], %f106;
	add.s32 	%r124, %r124, 8;
$L__BB1_19:
	setp.eq.s32 	%p14, %r24, 0;
	@%p14 bra 	$L__BB1_26;
	add.s32 	%r103, %r24, -1;
	setp.lt.u32 	%p15, %r103, 3;
	@%p15 bra 	$L__BB1_22;
	add.s32 	%r104, %r124, %r29;
	mul.wide.s32 	%rd24, %r104, 4;
	add.s64 	%rd25, %rd2, %rd24;
	ld.global.f32 	%f108, [%rd25];
	add.s32 	%r105, %r124, %r31;
	shl.b32 	%r106, %r105, 2;
	mov.u32 	%r107, M;
	add.s32 	%r108, %r107, %r106;
	ld.shared.f32 	%f109, [%r108];
	mul.f32 	%f110, %f108, %f109;
	atom.global.add.f32 	%f111, [%rd3], %f110;
	ld.global.f32 	%f112, [%rd25+4];
	ld.shared.f32 	%f113, [%r108+4];
	mul.f32 	%f114, %f112, %f113;
	atom.global.add.f32 	%f115, [%rd3], %f114;
	ld.global.f32 	%f116, [%rd25+8];
	ld.shared.f32 	%f117, [%r108+8];
	mul.f32 	%f118, %f116, %f117;
	atom.global.add.f32 	%f119, [%rd3], %f118;
	ld.global.f32 	%f120, [%rd25+12];
	ld.shared.f32 	%f121, [%r108+12];
	mul.f32 	%f122, %f120, %f121;
	atom.global.add.f32 	%f123, [%rd3], %f122;
	add.s32 	%r124, %r124, 4;
$L__BB1_22:
	setp.eq.s32 	%p16, %r26, 0;
	@%p16 bra 	$L__BB1_26;
	setp.eq.s32 	%p17, %r26, 1;
	add.s32 	%r109, %r124, %r29;
	mul.wide.s32 	%rd26, %r109, 4;
	add.s64 	%rd4, %rd2, %rd26;
	ld.global.f32 	%f124, [%rd4];
	add.s32 	%r110, %r124, %r31;
	shl.b32 	%r111, %r110, 2;
	mov.u32 	%r112, M;
	add.s32 	%r45, %r112, %r111;
	ld.shared.f32 	%f125, [%r45];
	mul.f32 	%f126, %f124, %f125;
	atom.global.add.f32 	%f127, [%rd3], %f126;
	@%p17 bra 	$L__BB1_26;
	setp.eq.s32 	%p18, %r26, 2;
	ld.global.f32 	%f128, [%rd4+4];
	ld.shared.f32 	%f129, [%r45+4];
	mul.f32 	%f130, %f128, %f129;
	atom.global.add.f32 	%f131, [%rd3], %f130;
	@%p18 bra 	$L__BB1_26;
	ld.global.f32 	%f132, [%rd4+8];
	ld.shared.f32 	%f133, [%r45+8];
	mul.f32 	%f134, %f132, %f133;
	atom.global.add.f32 	%f135, [%rd3], %f134;
$L__BB1_26:
	add.s32 	%r119, %r119, 1;
	setp.ne.s32 	%p19, %r119, %r51;
	@%p19 bra 	$L__BB1_13;
	add.s32 	%r118, %r118, 1;
	setp.ne.s32 	%p20, %r118, %r50;
	@%p20 bra 	$L__BB1_12;
$L__BB1_28:
	ret;

}
	// .globl	_Z4baddPfS_S_iii
.visible .entry _Z4baddPfS_S_iii(
	.param .u64 .ptr .align 1 _Z4baddPfS_S_iii_param_0,
	.param .u64 .ptr .align 1 _Z4baddPfS_S_iii_param_1,
	.param .u64 .ptr .align 1 _Z4baddPfS_S_iii_param_2,
	.param .u32 _Z4baddPfS_S_iii_param_3,
	.param .u32 _Z4baddPfS_S_iii_param_4,
	.param .u32 _Z4baddPfS_S_iii_param_5
)
{
	.reg .pred 	%p<7>;
	.reg .b32 	%r<16>;
	.reg .b32 	%f<9>;
	.reg .b64 	%rd<12>;
	// demoted variable
	.shared .align 4 .f32 _ZZ4baddPfS_S_iiiE1M_$_0;
	ld.param.u64 	%rd1, [_Z4baddPfS_S_iii_param_0];
	ld.param.u64 	%rd2, [_Z4baddPfS_S_iii_param_1];
	ld.param.u64 	%rd3, [_Z4baddPfS_S_iii_param_2];
	ld.param.u32 	%r6, [_Z4baddPfS_S_iii_param_3];
	ld.param.u32 	%r7, [_Z4baddPfS_S_iii_param_4];
	ld.param.u32 	%r5, [_Z4baddPfS_S_iii_param_5];
	mul.lo.s32 	%r1, %r7, %r6;
	cvt.rn.f32.s32 	%f1, %r1;
	mul.f32 	%f2, %f1, 0f3B000000;
	cvt.rpi.f32.f32 	%f3, %f2;
	cvt.rzi.s32.f32 	%r8, %f3;
	mov.u32 	%r10, %ctaid.x;
	mov.u32 	%r2, %tid.x;
	div.s32 	%r4, %r10, %r8;
	mul.lo.s32 	%r11, %r4, %r8;
	sub.s32 	%r3, %r10, %r11;
	setp.ne.s32 	%p1, %r2, 0;
	@%p1 bra 	$L__BB2_2;
	cvta.to.global.u64 	%rd4, %rd2;
	mul.wide.s32 	%rd5, %r4, 4;
	add.s64 	%rd6, %rd4, %rd5;
	ld.global.f32 	%f4, [%rd6];
	st.shared.f32 	[_ZZ4baddPfS_S_iiiE1M_$_0], %f4;
$L__BB2_2:
	shl.b32 	%r12, %r3, 9;
	sub.s32 	%r13, %r1, %r12;
	setp.lt.s32 	%p2, %r13, 512;
	setp.eq.s32 	%p3, %r2, 0;
	and.pred  	%p4, %p3, %p2;
	setp.ne.s32 	%p5, %r1, %r12;
	or.pred  	%p6, %p4, %p5;
	@%p6 bra 	$L__BB2_4;
	add.s32 	%r14, %r1, %r2;
	mad.lo.s32 	%r15, %r14, %r5, %r4;
	bar.sync 	0;
	cvta.to.global.u64 	%rd7, %rd3;
	mul.wide.s32 	%rd8, %r15, 4;
	add.s64 	%rd9, %rd7, %rd8;
	cvta.to.global.u64 	%rd10, %rd1;
	add.s64 	%rd11, %rd10, %rd8;
	ld.global.f32 	%f5, [%rd11];
	ld.shared.f32 	%f6, [_ZZ4baddPfS_S_iiiE1M_$_0];
	add.f32 	%f7, %f5, %f6;
	atom.global.add.f32 	%f8, [%rd9], %f7;
$L__BB2_4:
	ret;

}
	// .globl	_Z2lrPfS_iii
.visible .entry _Z2lrPfS_iii(
	.param .u64 .ptr .align 1 _Z2lrPfS_iii_param_0,
	.param .u64 .ptr .align 1 _Z2lrPfS_iii_param_1,
	.param .u32 _Z2lrPfS_iii_param_2,
	.param .u32 _Z2lrPfS_iii_param_3,
	.param .u32 _Z2lrPfS_iii_param_4
)
{
	.reg .pred 	%p<3>;
	.reg .b32 	%r<12>;
	.reg .b32 	%f<4>;
	.reg .b64 	%rd<8>;
	.reg .b64 	%fd<4>;

	ld.param.u64 	%rd1, [_Z2lrPfS_iii_param_0];
	ld.param.u64 	%rd2, [_Z2lrPfS_iii_param_1];
	ld.param.u32 	%r3, [_Z2lrPfS_iii_param_2];
	ld.param.u32 	%r4, [_Z2lrPfS_iii_param_3];
	ld.param.u32 	%r5, [_Z2lrPfS_iii_param_4];
	mov.u32 	%r6, %ctaid.x;
	mov.u32 	%r1, %tid.x;
	mul.lo.s32 	%r7, %r4, %r3;
	mul.lo.s32 	%r8, %r7, %r5;
	shl.b32 	%r2, %r6, 9;
	sub.s32 	%r9, %r8, %r2;
	min.s32 	%r10, %r9, 512;
	setp.ge.s32 	%p1, %r1, %r10;
	@%p1 bra 	$L__BB3_2;
	cvta.to.global.u64 	%rd3, %rd1;
	cvta.to.global.u64 	%rd4, %rd2;
	add.s32 	%r11, %r2, %r1;
	mul.wide.u32 	%rd5, %r11, 4;
	add.s64 	%rd6, %rd4, %rd5;
	add.s64 	%rd7, %rd3, %rd5;
	ld.global.f32 	%f1, [%rd7];
	cvt.f64.f32 	%fd1, %f1;
	setp.gt.f32 	%p2, %f1, 0f00000000;
	selp.f64 	%fd2, 0d3FF0000000000000, 0d3FB999999999999A, %p2;
	mul.f64 	%fd3, %fd2, %fd1;
	cvt.rn.f32.f64 	%f2, %fd3;
	atom.global.add.f32 	%f3, [%rd6], %f2;
$L__BB3_2:
	ret;

}
	// .globl	_Z2bnPfS_S_S_S_fiii
.visible .entry _Z2bnPfS_S_S_S_fiii(
	.param .u64 .ptr .align 1 _Z2bnPfS_S_S_S_fiii_param_0,
	.param .u64 .ptr .align 1 _Z2bnPfS_S_S_S_fiii_param_1,
	.param .u64 .ptr .align 1 _Z2bnPfS_S_S_S_fiii_param_2,
	.param .u64 .ptr .align 1 _Z2bnPfS_S_S_S_fiii_param_3,
	.param .u64 .ptr .align 1 _Z2bnPfS_S_S_S_fiii_param_4,
	.param .f32 _Z2bnPfS_S_S_S_fiii_param_5,
	.param .u32 _Z2bnPfS_S_S_S_fiii_param_6,
	.param .u32 _Z2bnPfS_S_S_S_fiii_param_7,
	.param .u32 _Z2bnPfS_S_S_S_fiii_param_8
)
{
	.reg .pred 	%p<7>;
	.reg .b32 	%r<16>;
	.reg .b32 	%f<19>;
	.reg .b64 	%rd<18>;
	// demoted variable
	.shared .align 4 .f32 _ZZ2bnPfS_S_S_S_fiiiE3Mem_$_0;
	// demoted variable
	.shared .align 4 .f32 _ZZ2bnPfS_S_S_S_fiiiE3Mem_$_1;
	// demoted variable
	.shared .align 4 .f32 _ZZ2bnPfS_S_S_S_fiiiE3Mem_$_2;
	// demoted variable
	.shared .align 4 .f32 _ZZ2bnPfS_S_S_S_fiiiE3Mem_$_3;
	ld.param.u64 	%rd1, [_Z2bnPfS_S_S_S_fiii_param_0];
	ld.param.u64 	%rd2, [_Z2bnPfS_S_S_S_fiii_param_1];
	ld.param.u64 	%rd3, [_Z2bnPfS_S_S_S_fiii_param_2];
	ld.param.u64 	%rd4, [_Z2bnPfS_S_S_S_fiii_param_3];
	ld.param.u64 	%rd5, [_Z2bnPfS_S_S_S_fiii_param_4];
	ld.param.f32 	%f1, [_Z2bnPfS_S_S_S_fiii_param_5];
	ld.param.u32 	%r6, [_Z2bnPfS_S_S_S_fiii_param_6];
	ld.param.u32 	%r7, [_Z2bnPfS_S_S_S_fiii_param_7];
	ld.param.u32 	%r5, [_Z2bnPfS_S_S_S_fiii_param_8];
	mul.lo.s32 	%r1, %r7, %r6;
	cvt.rn.f32.s32 	%f2, %r1;
	mul.f32 	%f3, %f2, 0f3B000000;
	cvt.rpi.f32.f32 	%f4, %f3;
	cvt.rzi.s32.f32 	%r8, %f4;
	mov.u32 	%r10, %ctaid.x;
	mov.u32 	%r2, %tid.x;
	div.s32 	%r4, %r10, %r8;
	mul.lo.s32 	%r11, %r4, %r8;
	sub.s32 	%r3, %r10, %r11;
	setp.ne.s32 	%p1, %r2, 0;
	@%p1 bra 	$L__BB4_2;
	cvta.to.global.u64 	%rd6, %rd2;
	cvta.to.global.u64 	%rd7, %rd3;
	cvta.to.global.u64 	%rd8, %rd4;
	mul.wide.s32 	%rd9, %r4, 4;
	add.s64 	%rd10, %rd6, %rd9;
	ld.global.f32 	%f5, [%rd10];
	st.shared.f32 	[_ZZ2bnPfS_S_S_S_fiiiE3Mem_$_0], %f5;
	add.s64 	%rd11, %rd7, %rd9;
	ld.global.f32 	%f6, [%rd11];
	st.shared.f32 	[_ZZ2bnPfS_S_S_S_fiiiE3Mem_$_1], %f6;
	add.s64 	%rd12, %rd8, %rd9;
	ld.global.f32 	%f7, [%rd12];
	st.shared.f32 	[_ZZ2bnPfS_S_S_S_fiiiE3Mem_$_2], %f7;
	st.shared.f32 	[_ZZ2bnPfS_S_S_S_fiiiE3Mem_$_3], %f1;
$L__BB4_2:
	shl.b32 	%r12, %r3, 9;
	sub.s32 	%r13, %r1, %r12;
	setp.lt.s32 	%p2, %r13, 512;
	setp.eq.s32 	%p3, %r2, 0;
	and.pred  	%p4, %p3, %p2;
	setp.ne.s32 	%p5, %r1, %r12;
	or.pred  	%p6, %p4, %p5;
	@%p6 bra 	$L__BB4_4;
	add.s32 	%r14, %r1, %r2;
	mad.lo.s32 	%r15, %r14, %r5, %r4;
	bar.sync 	0;
	cvta.to.global.u64 	%rd13, %rd5;
	mul.wide.s32 	%rd14, %r15, 4;
	add.s64 	%rd15, %rd13, %rd14;
	ld.shared.f32 	%f8, [_ZZ2bnPfS_S_S_S_fiiiE3Mem_$_1];
	cvta.to.global.u64 	%rd16, %rd1;
	add.s64 	%rd17, %rd16, %rd14;
	ld.global.f32 	%f9, [%rd17];
	ld.shared.f32 	%f10, [_ZZ2bnPfS_S_S_S_fiiiE3Mem_$_0];
	sub.f32 	%f11, %f9, %f10;
	mul.f32 	%f12, %f8, %f11;
	ld.shared.f32 	%f13, [_ZZ2bnPfS_S_S_S_fiiiE3Mem_$_2];
	sqrt.rn.f32 	%f14, %f13;
	ld.shared.f32 	%f15, [_ZZ2bnPfS_S_S_S_fiiiE3Mem_$_3];
	add.f32 	%f16, %f14, %f15;
	div.rn.f32 	%f17, %f12, %f16;
	atom.global.add.f32 	%f18, [%rd15], %f17;
$L__BB4_4:
	ret;

}


// ===== COMPILED SASS (sm_100) =====

	.target	sm_100

	.elftype	@"ET_EXEC"


//--------------------- .note.nv.tkinfo           --------------------------
	.section	.note.nv.tkinfo,"",@"SHT_NOTE"
	.sectionflags	@"SHF_NOTE_NV_TKINFO"
	.tkinfo
        /*0018*/ 	.word	0x00000002
        /*0030*/ 	.string	""
        /*0030*/ 	.string	"ptxas"
        /*0030*/ 	.string	"Cuda compilation tools, release 13.0, V13.0.88"
        /*0030*/ 	.string	"Build cuda_13.0.r13.0/compiler.36424714_0"
        /*0030*/ 	.string	"-arch sm_100 -m 64 "



//--------------------- .note.nv.cuinfo           --------------------------
	.section	.note.nv.cuinfo,"",@"SHT_NOTE"
	.sectionflags	@"SHF_NOTE_NV_CUINFO"
        /*0018*/ 	.short	0x0002
        /*001a*/ 	.short	0x0064
        /*001c*/ 	.short	0x0082
	.zero		2


//--------------------- .nv.info                  --------------------------
	.section	.nv.info,"",@"SHT_CUDA_INFO"
	.align	4


	//----- nvinfo : EIATTR_REGCOUNT
	.align		4
        /*0000*/ 	.byte	0x04, 0x2f
        /*0002*/ 	.short	(.L_1 - .L_0)
	.align		4
.L_0:
        /*0004*/ 	.word	index@(_Z7conv_isPfS_S_iiiiiiiiii)
        /*0008*/ 	.word	0x0000001f


	//----- nvinfo : EIATTR_FRAME_SIZE
	.align		4
.L_1:
        /*000c*/ 	.byte	0x04, 0x11
        /*000e*/ 	.short	(.L_3 - .L_2)
	.align		4
.L_2:
        /*0010*/ 	.word	index@(_Z7conv_isPfS_S_iiiiiiiiii)
        /*0014*/ 	.word	0x00000000


	//----- nvinfo : EIATTR_REGCOUNT
	.align		4
.L_3:
        /*0018*/ 	.byte	0x04, 0x2f
        /*001a*/ 	.short	(.L_5 - .L_4)
	.align		4
.L_4:
        /*001c*/ 	.word	index@(_Z7conv_wsPfS_S_iiiiiiiiii)
        /*0020*/ 	.word	0x00000020


	//----- nvinfo : EIATTR_FRAME_SIZE
	.align		4
.L_5:
        /*0024*/ 	.byte	0x04, 0x11
        /*0026*/ 	.short	(.L_7 - .L_6)
	.align		4
.L_6:
        /*0028*/ 	.word	index@(_Z7conv_wsPfS_S_iiiiiiiiii)
        /*002c*/ 	.word	0x00000000


	//----- nvinfo : EIATTR_REGCOUNT
	.align		4
.L_7:
        /*0030*/ 	.byte	0x04, 0x2f
        /*0032*/ 	.short	(.L_9 - .L_8)
	.align		4
.L_8:
        /*0034*/ 	.word	index@(_Z4baddPfS_S_iii)
        /*0038*/ 	.word	0x0000000e


	//----- nvinfo : EIATTR_FRAME_SIZE
	.align		4
.L_9:
        /*003c*/ 	.byte	0x04, 0x11
        /*003e*/ 	.short	(.L_11 - .L_10)
	.align		4
.L_10:
        /*0040*/ 	.word	index@(_Z4baddPfS_S_iii)
        /*0044*/ 	.word	0x00000000


	//----- nvinfo : EIATTR_REGCOUNT
	.align		4
.L_11:
        /*0048*/ 	.byte	0x04, 0x2f
        /*004a*/ 	.short	(.L_13 - .L_12)
	.align		4
.L_12:
        /*004c*/ 	.word	index@(_Z2lrPfS_iii)
        /*0050*/ 	.word	0x0000000e


	//----- nvinfo : EIATTR_FRAME_SIZE
	.align		4
.L_13:
        /*0054*/ 	.byte	0x04, 0x11
        /*0056*/ 	.short	(.L_15 - .L_14)
	.align		4
.L_14:
        /*0058*/ 	.word	index@(_Z2lrPfS_iii)
        /*005c*/ 	.word	0x00000000


	//----- nvinfo : EIATTR_REGCOUNT
	.align		4
.L_15:
        /*0060*/ 	.byte	0x04, 0x2f
        /*0062*/ 	.short	(.L_17 - .L_16)
	.align		4
.L_16:
        /*0064*/ 	.word	index@(_Z2bnPfS_S_S_S_fiii)
        /*0068*/ 	.word	0x00000012


	//----- nvinfo : EIATTR_FRAME_SIZE
	.align		4
.L_17:
        /*006c*/ 	.byte	0x04, 0x11
        /*006e*/ 	.short	(.L_19 - .L_18)
	.align		4
.L_18:
        /*0070*/ 	.word	index@($__internal_1_$__cuda_sm3x_div_rn_noftz_f32_slowpath)
        /*0074*/ 	.word	0x00000000


	//----- nvinfo : EIATTR_FRAME_SIZE
	.align		4
.L_19:
        /*0078*/ 	.byte	0x04, 0x11
        /*007a*/ 	.short	(.L_21 - .L_20)
	.align		4
.L_20:
        /*007c*/ 	.word	index@($__internal_0_$__cuda_sm20_sqrt_rn_f32_slowpath)
        /*0080*/ 	.word	0x00000000


	//----- nvinfo : EIATTR_FRAME_SIZE
	.align		4
.L_21:
        /*0084*/ 	.byte	0x04, 0x11
        /*0086*/ 	.short	(.L_23 - .L_22)
	.align		4
.L_22:
        /*0088*/ 	.word	index@(_Z2bnPfS_S_S_S_fiii)
        /*008c*/ 	.word	0x00000000


	//----- nvinfo : EIATTR_MIN_STACK_SIZE
	.align		4
.L_23:
        /*0090*/ 	.byte	0x04, 0x12
        /*0092*/ 	.short	(.L_25 - .L_24)
	.align		4
.L_24:
        /*0094*/ 	.word	index@(_Z2bnPfS_S_S_S_fiii)
        /*0098*/ 	.word	0x00000000


	//----- nvinfo : EIATTR_MIN_STACK_SIZE
	.align		4
.L_25:
        /*009c*/ 	.byte	0x04, 0x12
        /*009e*/ 	.short	(.L_27 - .L_26)
	.align		4
.L_26:
        /*00a0*/ 	.word	index@(_Z2lrPfS_iii)
        /*00a4*/ 	.word	0x00000000


	//----- nvinfo : EIATTR_MIN_STACK_SIZE
	.align		4
.L_27:
        /*00a8*/ 	.byte	0x04, 0x12
        /*00aa*/ 	.short	(.L_29 - .L_28)
	.align		4
.L_28:
        /*00ac*/ 	.word	index@(_Z4baddPfS_S_iii)
        /*00b0*/ 	.word	0x00000000


	//----- nvinfo : EIATTR_MIN_STACK_SIZE
	.align		4
.L_29:
        /*00b4*/ 	.byte	0x04, 0x12
        /*00b6*/ 	.short	(.L_31 - .L_30)
	.align		4
.L_30:
        /*00b8*/ 	.word	index@(_Z7conv_wsPfS_S_iiiiiiiiii)
        /*00bc*/ 	.word	0x00000000


	//----- nvinfo : EIATTR_MIN_STACK_SIZE
	.align		4
.L_31:
        /*00c0*/ 	.byte	0x04, 0x12
        /*00c2*/ 	.short	(.L_33 - .L_32)
	.align		4
.L_32:
        /*00c4*/ 	.word	index@(_Z7conv_isPfS_S_iiiiiiiiii)
        /*00c8*/ 	.word	0x00000000
.L_33:


//--------------------- .nv.compat                --------------------------
	.section	.nv.compat,"",@"SHT_CUDA_COMPAT_INFO"
	.align	4
        /*0000*/ 	.byte	0x02, 0x09, 0x00, 0x00, 0x02, 0x02, 0x01, 0x00, 0x02, 0x05, 0x05, 0x00, 0x03, 0x07, 0x01, 0x01
        /*0010*/ 	.byte	0x02, 0x03, 0x00, 0x00, 0x02, 0x06, 0x01, 0x00, 0x04, 0x0b, 0x08, 0x00, 0x01, 0x00, 0x00, 0x00
        /*0020*/ 	.byte	0x00, 0x00, 0x00, 0x00


//--------------------- .nv.info._Z2bnPfS_S_S_S_fiii --------------------------
	.section	.nv.info._Z2bnPfS_S_S_S_fiii,"",@"SHT_CUDA_INFO"
	.sectionflags	@""
	.align	4


	//----- nvinfo : EIATTR_CUDA_API_VERSION
	.align		4
        /*0000*/ 	.byte	0x04, 0x37
        /*0002*/ 	.short	(.L_35 - .L_34)
.L_34:
        /*0004*/ 	.word	0x00000082


	//----- nvinfo : EIATTR_KPARAM_INFO
	.align		4
.L_35:
        /*0008*/ 	.byte	0x04, 0x17
        /*000a*/ 	.short	(.L_37 - .L_36)
.L_36:
        /*000c*/ 	.word	0x00000000
        /*0010*/ 	.short	0x0008
        /*0012*/ 	.short	0x0034
        /*0014*/ 	.byte	0x00, 0xf0, 0x11, 0x00


	//----- nvinfo : EIATTR_KPARAM_INFO
	.align		4
.L_37:
        /*0018*/ 	.byte	0x04, 0x17
        /*001a*/ 	.short	(.L_39 - .L_38)
.L_38:
        /*001c*/ 	.word	0x00000000
        /*0020*/ 	.short	0x0007
        /*0022*/ 	.short	0x0030
        /*0024*/ 	.byte	0x00, 0xf0, 0x11, 0x00


	//----- nvinfo : EIATTR_KPARAM_INFO
	.align		4
.L_39:
        /*0028*/ 	.byte	0x04, 0x17
        /*002a*/ 	.short	(.L_41 - .L_40)
.L_40:
        /*002c*/ 	.word	0x00000000
        /*0030*/ 	.short	0x0006
        /*0032*/ 	.short	0x002c
        /*0034*/ 	.byte	0x00, 0xf0, 0x11, 0x00


	//----- nvinfo : EIATTR_KPARAM_INFO
	.align		4
.L_41:
        /*0038*/ 	.byte	0x04, 0x17
        /*003a*/ 	.short	(.L_43 - .L_42)
.L_42:
        /*003c*/ 	.word	0x00000000
        /*0040*/ 	.short	0x0005
        /*0042*/ 	.short	0x0028
        /*0044*/ 	.byte	0x00, 0xf0, 0x11, 0x00


	//----- nvinfo : EIATTR_KPARAM_INFO
	.align		4
.L_43:
        /*0048*/ 	.byte	0x04, 0x17
        /*004a*/ 	.short	(.L_45 - .L_44)
.L_44:
        /*004c*/ 	.word	0x00000000
        /*0050*/ 	.short	0x0004
        /*0052*/ 	.short	0x0020
        /*0054*/ 	.byte	0x00, 0xf5, 0x21, 0x00


	//----- nvinfo : EIATTR_KPARAM_INFO
	.align		4
.L_45:
        /*0058*/ 	.byte	0x04, 0x17
        /*005a*/ 	.short	(.L_47 - .L_46)
.L_46:
        /*005c*/ 	.word	0x00000000
        /*0060*/ 	.short	0x0003
        /*0062*/ 	.short	0x0018
        /*0064*/ 	.byte	0x00, 0xf5, 0x21, 0x00


	//----- nvinfo : EIATTR_KPARAM_INFO
	.align		4
.L_47:
        /*0068*/ 	.byte	0x04, 0x17
        /*006a*/ 	.short	(.L_49 - .L_48)
.L_48:
        /*006c*/ 	.word	0x00000000
        /*0070*/ 	.short	0x0002
        /*0072*/ 	.short	0x0010
        /*0074*/ 	.byte	0x00, 0xf5, 0x21, 0x00


	//----- nvinfo : EIATTR_KPARAM_INFO
	.align		4
.L_49:
        /*0078*/ 	.byte	0x04, 0x17
        /*007a*/ 	.short	(.L_51 - .L_50)
.L_50:
        /*007c*/ 	.word	0x00000000
        /*0080*/ 	.short	0x0001
        /*0082*/ 	.short	0x0008
        /*0084*/ 	.byte	0x00, 0xf5, 0x21, 0x00


	//----- nvinfo : EIATTR_KPARAM_INFO
	.align		4
.L_51:
        /*0088*/ 	.byte	0x04, 0x17
        /*008a*/ 	.short	(.L_53 - .L_52)
.L_52:
        /*008c*/ 	.word	0x00000000
        /*0090*/ 	.short	0x0000
        /*0092*/ 	.short	0x0000
        /*0094*/ 	.byte	0x00, 0xf5, 0x21, 0x00


	//----- nvinfo : EIATTR_SPARSE_MMA_MASK
	.align		4
.L_53:
        /*0098*/ 	.byte	0x03, 0x50
        /*009a*/ 	.short	0x0000


	//----- nvinfo : EIATTR_MAXREG_COUNT
	.align		4
        /*009c*/ 	.byte	0x03, 0x1b
        /*009e*/ 	.short	0x00ff


	//----- nvinfo : EIATTR_NUM_BARRIERS
	.align		4
        /*00a0*/ 	.byte	0x02, 0x4c
        /*00a2*/ 	.byte	0x01
	.zero		1


	//----- nvinfo : EIATTR_MERCURY_ISA_VERSION
	.align		4
        /*00a4*/ 	.byte	0x03, 0x5f
        /*00a6*/ 	.short	0x0101


	//----- nvinfo : EIATTR_UNUSED_LOAD_BYTE_OFFSET
	.align		4
        /*00a8*/ 	.byte	0x04, 0x44
        /*00aa*/ 	.short	(.L_55 - .L_54)


	//   ....[0]....
.L_54:
        /*00ac*/ 	.word	0x00000440
        /*00b0*/ 	.word	0x00000fff


	//----- nvinfo : EIATTR_VRC_CTA_INIT_COUNT
	.align		4
.L_55:
        /*00b4*/ 	.byte	0x02, 0x4a
	.zero		1
	.zero		1


	//----- nvinfo : EIATTR_EXIT_INSTR_OFFSETS
	.align		4
        /*00b8*/ 	.byte	0x04, 0x1c
        /*00ba*/ 	.short	(.L_57 - .L_56)


	//   ....[0]....
.L_56:
        /*00bc*/ 	.word	0x00000380


	//   ....[1]....
        /*00c0*/ 	.word	0x00000670


	//----- nvinfo : EIATTR_CRS_STACK_SIZE
	.align		4
.L_57:
        /*00c4*/ 	.byte	0x04, 0x1e
        /*00c6*/ 	.short	(.L_59 - .L_58)
.L_58:
        /*00c8*/ 	.word	0x00000000


	//----- nvinfo : EIATTR_CBANK_PARAM_SIZE
	.align		4
.L_59:
        /*00cc*/ 	.byte	0x03, 0x19
        /*00ce*/ 	.short	0x0038


	//----- nvinfo : EIATTR_PARAM_CBANK
	.align		4
        /*00d0*/ 	.byte	0x04, 0x0a
        /*00d2*/ 	.short	(.L_61 - .L_60)
	.align		4
.L_60:
        /*00d4*/ 	.word	index@(.nv.constant0._Z2bnPfS_S_S_S_fiii)
        /*00d8*/ 	.short	0x0380
        /*00da*/ 	.short	0x0038


	//----- nvinfo : EIATTR_SW_WAR
	.align		4
.L_61:
        /*00dc*/ 	.byte	0x04, 0x36
        /*00de*/ 	.short	(.L_63 - .L_62)
.L_62:
        /*00e0*/ 	.word	0x00000008
.L_63:


//--------------------- .nv.info._Z2lrPfS_iii     --------------------------
	.section	.nv.info._Z2lrPfS_iii,"",@"SHT_CUDA_INFO"
	.sectionflags	@""
	.align	4


	//----- nvinfo : EIATTR_CUDA_API_VERSION
	.align		4
        /*0000*/ 	.byte	0x04, 0x37
        /*0002*/ 	.short	(.L_65 - .L_64)
.L_64:
        /*0004*/ 	.word	0x00000082


	//----- nvinfo : EIATTR_KPARAM_INFO
	.align		4
.L_65:
        /*0008*/ 	.byte	0x04, 0x17
        /*000a*/ 	.short	(.L_67 - .L_66)
.L_66:
        /*000c*/ 	.word	0x00000000
        /*0010*/ 	.short	0x0004
        /*0012*/ 	.short	0x0018
        /*0014*/ 	.byte	0x00, 0xf0, 0x11, 0x00


	//----- nvinfo : EIATTR_KPARAM_INFO
	.align		4
.L_67:
        /*0018*/ 	.byte	0x04, 0x17
        /*001a*/ 	.short	(.L_69 - .L_68)
.L_68:
        /*001c*/ 	.word	0x00000000
        /*0020*/ 	.short	0x0003
        /*0022*/ 	.short	0x0014
        /*0024*/ 	.byte	0x00, 0xf0, 0x11, 0x00


	//----- nvinfo : EIATTR_KPARAM_INFO
	.align		4
.L_69:
        /*0028*/ 	.byte	0x04, 0x17
        /*002a*/ 	.short	(.L_71 - .L_70)
.L_70:
        /*002c*/ 	.word	0x00000000
        /*0030*/ 	.short	0x0002
        /*0032*/ 	.short	0x0010
        /*0034*/ 	.byte	0x00, 0xf0, 0x11, 0x00


	//----- nvinfo : EIATTR_KPARAM_INFO
	.align		4
.L_71:
        /*0038*/ 	.byte	0x04, 0x17
        /*003a*/ 	.short	(.L_73 - .L_72)
.L_72:
        /*003c*/ 	.word	0x00000000
        /*0040*/ 	.short	0x0001
        /*0042*/ 	.short	0x0008
        /*0044*/ 	.byte	0x00, 0xf5, 0x21, 0x00


	//----- nvinfo : EIATTR_KPARAM_INFO
	.align		4
.L_73:
        /*0048*/ 	.byte	0x04, 0x17
        /*004a*/ 	.short	(.L_75 - .L_74)
.L_74:
        /*004c*/ 	.word	0x00000000
        /*0050*/ 	.short	0x0000
        /*0052*/ 	.short	0x0000
        /*0054*/ 	.byte	0x00, 0xf5, 0x21, 0x00


	//----- nvinfo : EIATTR_SPARSE_MMA_MASK
	.align		4
.L_75:
        /*0058*/ 	.byte	0x03, 0x50
        /*005a*/ 	.short	0x0000


	//----- nvinfo : EIATTR_MAXREG_COUNT
	.align		4
        /*005c*/ 	.byte	0x03, 0x1b
        /*005e*/ 	.short	0x00ff


	//----- nvinfo : EIATTR_MERCURY_ISA_VERSION
	.align		4
        /*0060*/ 	.byte	0x03, 0x5f
        /*0062*/ 	.short	0x0101


	//----- nvinfo : EIATTR_VRC_CTA_INIT_COUNT
	.align		4
        /*0064*/ 	.byte	0x02, 0x4a
	.zero		1
	.zero		1


	//----- nvinfo : EIATTR_EXIT_INSTR_OFFSETS
	.align		4
        /*0068*/ 	.byte	0x04, 0x1c
        /*006a*/ 	.short	(.L_77 - .L_76)


	//   ....[0]....
.L_76:
        /*006c*/ 	.word	0x000000b0


	//   ....[1]....
        /*0070*/ 	.word	0x000001b0


	//----- nvinfo : EIATTR_CBANK_PARAM_SIZE
	.align		4
.L_77:
        /*0074*/ 	.byte	0x03, 0x19
        /*0076*/ 	.short	0x001c


	//----- nvinfo : EIATTR_PARAM_CBANK
	.align		4
        /*0078*/ 	.byte	0x04, 0x0a
        /*007a*/ 	.short	(.L_79 - .L_78)
	.align		4
.L_78:
        /*007c*/ 	.word	index@(.nv.constant0._Z2lrPfS_iii)
        /*0080*/ 	.short	0x0380
        /*0082*/ 	.short	0x001c


	//----- nvinfo : EIATTR_SW_WAR
	.align		4
.L_79:
        /*0084*/ 	.byte	0x04, 0x36
        /*0086*/ 	.short	(.L_81 - .L_80)
.L_80:
        /*0088*/ 	.word	0x00000008
.L_81:


//--------------------- .nv.info._Z4baddPfS_S_iii --------------------------
	.section	.nv.info._Z4baddPfS_S_iii,"",@"SHT_CUDA_INFO"
	.sectionflags	@""
	.align	4


	//----- nvinfo : EIATTR_CUDA_API_VERSION
	.align		4
        /*0000*/ 	.byte	0x04, 0x37
        /*0002*/ 	.short	(.L_83 - .L_82)
.L_82:
        /*0004*/ 	.word	0x00000082


	//----- nvinfo : EIATTR_KPARAM_INFO
	.align		4
.L_83:
        /*0008*/ 	.byte	0x04, 0x17
        /*000a*/ 	.short	(.L_85 - .L_84)
.L_84:
        /*000c*/ 	.word	0x00000000
        /*0010*/ 	.short	0x0005
        /*0012*/ 	.short	0x0020
        /*0014*/ 	.byte	0x00, 0xf0, 0x11, 0x00


	//----- nvinfo : EIATTR_KPARAM_INFO
	.align		4
.L_85:
        /*0018*/ 	.byte	0x04, 0x17
        /*001a*/ 	.short	(.L_87 - .L_86)
.L_86:
        /*001c*/ 	.word	0x00000000
        /*0020*/ 	.short	0x0004
        /*0022*/ 	.short	0x001c
        /*0024*/ 	.byte	0x00, 0xf0, 0x11, 0x00


	//----- nvinfo : EIATTR_KPARAM_INFO
	.align		4
.L_87:
        /*0028*/ 	.byte	0x04, 0x17
        /*002a*/ 	.short	(.L_89 - .L_88)
.L_88:
        /*002c*/ 	.word	0x00000000
        /*0030*/ 	.short	0x0003
        /*0032*/ 	.short	0x0018
        /*0034*/ 	.byte	0x00, 0xf0, 0x11, 0x00


	//----- nvinfo : EIATTR_KPARAM_INFO
	.align		4
.L_89:
        /*0038*/ 	.byte	0x04, 0x17
        /*003a*/ 	.short	(.L_91 - .L_90)
.L_90:
        /*003c*/ 	.word	0x00000000
        /*0040*/ 	.short	0x0002
        /*0042*/ 	.short	0x0010
        /*0044*/ 	.byte	0x00, 0xf5, 0x21, 0x00


	//----- nvinfo : EIATTR_KPARAM_INFO
	.align		4
.L_91:
        /*0048*/ 	.byte	0x04, 0x17
        /*004a*/ 	.short	(.L_93 - .L_92)
.L_92:
        /*004c*/ 	.word	0x00000000
        /*0050*/ 	.short	0x0001
        /*0052*/ 	.short	0x0008
        /*0054*/ 	.byte	0x00, 0xf5, 0x21, 0x00


	//----- nvinfo : EIATTR_KPARAM_INFO
	.align		4
.L_93:
        /*0058*/ 	.byte	0x04, 0x17
        /*005a*/ 	.short	(.L_95 - .L_94)
.L_94:
        /*005c*/ 	.word	0x00000000
        /*0060*/ 	.short	0x0000
        /*0062*/ 	.short	0x0000
        /*0064*/ 	.byte	0x00, 0xf5, 0x21, 0x00


	//----- nvinfo : EIATTR_SPARSE_MMA_MASK
	.align		4
.L_95:
        /*0068*/ 	.byte	0x03, 0x50
        /*006a*/ 	.short	0x0000


	//----- nvinfo : EIATTR_MAXREG_COUNT
	.align		4
        /*006c*/ 	.byte	0x03, 0x1b
        /*006e*/ 	.short	0x00ff


	//----- nvinfo : EIATTR_NUM_BARRIERS
	.align		4
        /*0070*/ 	.byte	0x02, 0x4c
        /*0072*/ 	.byte	0x01
	.zero		1


	//----- nvinfo : EIATTR_MERCURY_ISA_VERSION
	.align		4
        /*0074*/ 	.byte	0x03, 0x5f
        /*0076*/ 	.short	0x0101


	//----- nvinfo : EIATTR_VRC_CTA_INIT_COUNT
	.align		4
        /*0078*/ 	.byte	0x02, 0x4a
	.zero		1
	.zero		1


	//----- nvinfo : EIATTR_EXIT_INSTR_OFFSETS
	.align		4
        /*007c*/ 	.byte	0x04, 0x1c
        /*007e*/ 	.short	(.L_97 - .L_96)


	//   ....[0]....
.L_96:
        /*0080*/ 	.word	0x00000310


	//   ....[1]....
        /*0084*/ 	.word	0x00000410


	//----- nvinfo : EIATTR_CBANK_PARAM_SIZE
	.align		4
.L_97:
        /*0088*/ 	.byte	0x03, 0x19
        /*008a*/ 	.short	0x0024


	//----- nvinfo : EIATTR_PARAM_CBANK
	.align		4
        /*008c*/ 	.byte	0x04, 0x0a
        /*008e*/ 	.short	(.L_99 - .L_98)
	.align		4
.L_98:
        /*0090*/ 	.word	index@(.nv.constant0._Z4baddPfS_S_iii)
        /*0094*/ 	.short	0x0380
        /*0096*/ 	.short	0x0024


	//----- nvinfo : EIATTR_SW_WAR
	.align		4
.L_99:
        /*0098*/ 	.byte	0x04, 0x36
        /*009a*/ 	.short	(.L_101 - .L_100)
.L_100:
        /*009c*/ 	.word	0x00000008
.L_101:


//--------------------- .nv.info._Z7conv_wsPfS_S_iiiiiiiiii --------------------------
	.section	.nv.info._Z7conv_wsPfS_S_iiiiiiiiii,"",@"SHT_CUDA_INFO"
	.sectionflags	@""
	.align	4


	//----- nvinfo : EIATTR_CUDA_API_VERSION
	.align		4
        /*0000*/ 	.byte	0x04, 0x37
        /*0002*/ 	.short	(.L_103 - .L_102)
.L_102:
        /*0004*/ 	.word	0x00000082


	//----- nvinfo : EIATTR_KPARAM_INFO
	.align		4
.L_103:
        /*0008*/ 	.byte	0x04, 0x17
        /*000a*/ 	.short	(.L_105 - .L_104)
.L_104:
        /*000c*/ 	.word	0x00000000
        /*0010*/ 	.short	0x000c
        /*0012*/ 	.short	0x003c
        /*0014*/ 	.byte	0x00, 0xf0, 0x11, 0x00


	//----- nvinfo : EIATTR_KPARAM_INFO
	.align		4
.L_105:
        /*0018*/ 	.byte	0x04, 0x17
        /*001a*/ 	.short	(.L_107 - .L_106)
.L_106:
        /*001c*/ 	.word	0x00000000
        /*0020*/ 	.short	0x000b
        /*0022*/ 	.short	0x0038
        /*0024*/ 	.byte	0x00, 0xf0, 0x11, 0x00


	//----- nvinfo : EIATTR_KPARAM_INFO
	.align		4
.L_107:
        /*0028*/ 	.byte	0x04, 0x17
        /*002a*/ 	.short	(.L_109 - .L_108)
.L_108:
        /*002c*/ 	.word	0x00000000
        /*0030*/ 	.short	0x000a
        /*0032*/ 	.short	0x0034
        /*0034*/ 	.byte	0x00, 0xf0, 0x11, 0x00


	//----- nvinfo : EIATTR_KPARAM_INFO
	.align		4
.L_109:
        /*0038*/ 	.byte	0x04, 0x17
        /*003a*/ 	.short	(.L_111 - .L_110)
.L_110:
        /*003c*/ 	.word	0x00000000
        /*0040*/ 	.short	0x0009
        /*0042*/ 	.short	0x0030
        /*0044*/ 	.byte	0x00, 0xf0, 0x11, 0x00


	//----- nvinfo : EIATTR_KPARAM_INFO
	.align		4
.L_111:
        /*0048*/ 	.byte	0x04, 0x17
        /*004a*/ 	.short	(.L_113 - .L_112)
.L_112:
        /*004c*/ 	.word	0x00000000
        /*0050*/ 	.short	0x0008
        /*0052*/ 	.short	0x002c
        /*0054*/ 	.byte	0x00, 0xf0, 0x11, 0x00


	//----- nvinfo : EIATTR_KPARAM_INFO
	.align		4
.L_113:
        /*0058*/ 	.byte	0x04, 0x17
        /*005a*/ 	.short	(.L_115 - .L_114)
.L_114:
        /*005c*/ 	.word	0x00000000
        /*0060*/ 	.short	0x0007
        /*0062*/ 	.short	0x0028
        /*0064*/ 	.byte	0x00, 0xf0, 0x11, 0x00


	//----- nvinfo : EIATTR_KPARAM_INFO
	.align		4
.L_115:
        /*0068*/ 	.byte	0x04, 0x17
        /*006a*/ 	.short	(.L_117 - .L_116)
.L_116:
        /*006c*/ 	.word	0x00000000
        /*0070*/ 	.short	0x0006
        /*0072*/ 	.short	0x0024
        /*0074*/ 	.byte	0x00, 0xf0, 0x11, 0x00


	//----- nvinfo : EIATTR_KPARAM_INFO
	.align		4
.L_117:
        /*0078*/ 	.byte	0x04, 0x17
        /*007a*/ 	.short	(.L_119 - .L_118)
.L_118:
        /*007c*/ 	.word	0x00000000
        /*0080*/ 	.short	0x0005
        /*0082*/ 	.short	0x0020
        /*0084*/ 	.byte	0x00, 0xf0, 0x11, 0x00


	//----- nvinfo : EIATTR_KPARAM_INFO
	.align		4
.L_119:
        /*0088*/ 	.byte	0x04, 0x17
        /*008a*/ 	.short	(.L_121 - .L_120)
.L_120:
        /*008c*/ 	.word	0x00000000
        /*0090*/ 	.short	0x0004
        /*0092*/ 	.short	0x001c
        /*0094*/ 	.byte	0x00, 0xf0, 0x11, 0x00


	//----- nvinfo : EIATTR_KPARAM_INFO
	.align		4
.L_121:
        /*0098*/ 	.byte	0x04, 0x17
        /*009a*/ 	.short	(.L_123 - .L_122)
.L_122:
        /*009c*/ 	.word	0x00000000
        /*00a0*/ 	.short	0x0003
        /*00a2*/ 	.short	0x0018
        /*00a4*/ 	.byte	0x00, 0xf0, 0x11, 0x00


	//----- nvinfo : EIATTR_KPARAM_INFO
	.align		4
.L_123:
        /*00a8*/ 	.byte	0x04, 0x17
        /*00aa*/ 	.short	(.L_125 - .L_124)
.L_124:
        /*00ac*/ 	.word	0x00000000
        /*00b0*/ 	.short	0x0002
        /*00b2*/ 	.short	0x0010
        /*00b4*/ 	.byte	0x00, 0xf5, 0x21, 0x00


	//----- nvinfo : EIATTR_KPARAM_INFO
	.align		4
.L_125:
        /*00b8*/ 	.byte	0x04, 0x17
        /*00ba*/ 	.short	(.L_127 - .L_126)
.L_126:
        /*00bc*/ 	.word	0x00000000
        /*00c0*/ 	.short	0x0001
        /*00c2*/ 	.short	0x0008
        /*00c4*/ 	.byte	0x00, 0xf5, 0x21, 0x00


	//----- nvinfo : EIATTR_KPARAM_INFO
	.align		4
.L_127:
        /*00c8*/ 	.byte	0x04, 0x17
        /*00ca*/ 	.short	(.L_129 - .L_128)
.L_128:
        /*00cc*/ 	.word	0x00000000
        /*00d0*/ 	.short	0x0000
        /*00d2*/ 	.short	0x0000
        /*00d4*/ 	.byte	0x00, 0xf5, 0x21, 0x00


	//----- nvinfo : EIATTR_SPARSE_MMA_MASK
	.align		4
.L_129:
        /*00d8*/ 	.byte	0x03, 0x50
        /*00da*/ 	.short	0x0000


	//----- nvinfo : EIATTR_MAXREG_COUNT
	.align		4
        /*00dc*/ 	.byte	0x03, 0x1b
        /*00de*/ 	.short	0x00ff


	//----- nvinfo : EIATTR_NUM_BARRIERS
	.align		4
        /*00e0*/ 	.byte	0x02, 0x4c
        /*00e2*/ 	.byte	0x01
	.zero		1


	//----- nvinfo : EIATTR_MERCURY_ISA_VERSION
	.align		4
        /*00e4*/ 	.byte	0x03, 0x5f
        /*00e6*/ 	.short	0x0101


	//----- nvinfo : EIATTR_VRC_CTA_INIT_COUNT
	.align		4
        /*00e8*/ 	.byte	0x02, 0x4a
	.zero		1
	.zero		1


	//----- nvinfo : EIATTR_EXIT_INSTR_OFFSETS
	.align		4
        /*00ec*/ 	.byte	0x04, 0x1c
        /*00ee*/ 	.short	(.L_131 - .L_130)


	//   ....[0]....
.L_130:
        /*00f0*/ 	.word	0x00000f30


	//   ....[1]....
        /*00f4*/ 	.word	0x000010e0


	//   ....[2]....
        /*00f8*/ 	.word	0x00001180


	//   ....[3]....
        /*00fc*/ 	.word	0x00001e80


	//----- nvinfo : EIATTR_CRS_STACK_SIZE
	.align		4
.L_131:
        /*0100*/ 	.byte	0x04, 0x1e
        /*0102*/ 	.short	(.L_133 - .L_132)
.L_132:
        /*0104*/ 	.word	0x00000000


	//----- nvinfo : EIATTR_CBANK_PARAM_SIZE
	.align		4
.L_133:
        /*0108*/ 	.byte	0x03, 0x19
        /*010a*/ 	.short	0x0040


	//----- nvinfo : EIATTR_PARAM_CBANK
	.align		4
        /*010c*/ 	.byte	0x04, 0x0a
        /*010e*/ 	.short	(.L_135 - .L_134)
	.align		4
.L_134:
        /*0110*/ 	.word	index@(.nv.constant0._Z7conv_wsPfS_S_iiiiiiiiii)
        /*0114*/ 	.short	0x0380
        /*0116*/ 	.short	0x0040


	//----- nvinfo : EIATTR_SW_WAR
	.align		4
.L_135:
        /*0118*/ 	.byte	0x04, 0x36
        /*011a*/ 	.short	(.L_137 - .L_136)
.L_136:
        /*011c*/ 	.word	0x00000008
.L_137:


//--------------------- .nv.info._Z7conv_isPfS_S_iiiiiiiiii --------------------------
	.section	.nv.info._Z7conv_isPfS_S_iiiiiiiiii,"",@"SHT_CUDA_INFO"
	.sectionflags	@""
	.align	4


	//----- nvinfo : EIATTR_CUDA_API_VERSION
	.align		4
        /*0000*/ 	.byte	0x04, 0x37
        /*0002*/ 	.short	(.L_139 - .L_138)
.L_138:
        /*0004*/ 	.word	0x00000082


	//----- nvinfo : EIATTR_KPARAM_INFO
	.align		4
.L_139:
        /*0008*/ 	.byte	0x04, 0x17
        /*000a*/ 	.short	(.L_141 - .L_140)
.L_140:
        /*000c*/ 	.word	0x00000000
        /*0010*/ 	.short	0x000c
        /*0012*/ 	.short	0x003c
        /*0014*/ 	.byte	0x00, 0xf0, 0x11, 0x00


	//----- nvinfo : EIATTR_KPARAM_INFO
	.align		4
.L_141:
        /*0018*/ 	.byte	0x04, 0x17
        /*001a*/ 	.short	(.L_143 - .L_142)
.L_142:
        /*001c*/ 	.word	0x00000000
        /*0020*/ 	.short	0x000b
        /*0022*/ 	.short	0x0038
        /*0024*/ 	.byte	0x00, 0xf0, 0x11, 0x00


	//----- nvinfo : EIATTR_KPARAM_INFO
	.align		4
.L_143:
        /*0028*/ 	.byte	0x04, 0x17
        /*002a*/ 	.short	(.L_145 - .L_144)
.L_144:
        /*002c*/ 	.word	0x00000000
        /*0030*/ 	.short	0x000a
        /*0032*/ 	.short	0x0034
        /*0034*/ 	.byte	0x00, 0xf0, 0x11, 0x00


	//----- nvinfo : EIATTR_KPARAM_INFO
	.align		4
.L_145:
        /*0038*/ 	.byte	0x04, 0x17
        /*003a*/ 	.short	(.L_147 - .L_146)
.L_146:
        /*003c*/ 	.word	0x00000000
        /*0040*/ 	.short	0x0009
        /*0042*/ 	.short	0x0030
        /*0044*/ 	.byte	0x00, 0xf0, 0x11, 0x00


	//----- nvinfo : EIATTR_KPARAM_INFO
	.align		4
.L_147:
        /*0048*/ 	.byte	0x04, 0x17
        /*004a*/ 	.short	(.L_149 - .L_148)
.L_148:
        /*004c*/ 	.word	0x00000000
        /*0050*/ 	.short	0x0008
        /*0052*/ 	.short	0x002c
        /*0054*/ 	.byte	0x00, 0xf0, 0x11, 0x00


	//----- nvinfo : EIATTR_KPARAM_INFO
	.align		4
.L_149:
        /*0058*/ 	.byte	0x04, 0x17
        /*005a*/ 	.short	(.L_151 - .L_150)
.L_150:
        /*005c*/ 	.word	0x00000000
        /*0060*/ 	.short	0x0007
        /*0062*/ 	.short	0x0028
        /*0064*/ 	.byte	0x00, 0xf0, 0x11, 0x00


	//----- nvinfo : EIATTR_KPARAM_INFO
	.align		4
.L_151:
        /*0068*/ 	.byte	0x04, 0x17
        /*006a*/ 	.short	(.L_153 - .L_152)
.L_152:
        /*006c*/ 	.word	0x00000000
        /*0070*/ 	.short	0x0006
        /*0072*/ 	.short	0x0024
        /*0074*/ 	.byte	0x00, 0xf0, 0x11, 0x00


	//----- nvinfo : EIATTR_KPARAM_INFO
	.align		4
.L_153:
        /*0078*/ 	.byte	0x04, 0x17
        /*007a*/ 	.short	(.L_155 - .L_154)
.L_154:
        /*007c*/ 	.word	0x00000000
        /*0080*/ 	.short	0x0005
        /*0082*/ 	.short	0x0020
        /*0084*/ 	.byte	0x00, 0xf0, 0x11, 0x00


	//----- nvinfo : EIATTR_KPARAM_INFO
	.align		4
.L_155:
        /*0088*/ 	.byte	0x04, 0x17
        /*008a*/ 	.short	(.L_157 - .L_156)
.L_156:
        /*008c*/ 	.word	0x00000000
        /*0090*/ 	.short	0x0004
        /*0092*/ 	.short	0x001c
        /*0094*/ 	.byte	0x00, 0xf0, 0x11, 0x00


	//----- nvinfo : EIATTR_KPARAM_INFO
	.align		4
.L_157:
        /*0098*/ 	.byte	0x04, 0x17
        /*009a*/ 	.short	(.L_159 - .L_158)
.L_158:
        /*009c*/ 	.word	0x00000000
        /*00a0*/ 	.short	0x0003
        /*00a2*/ 	.short	0x0018
        /*00a4*/ 	.byte	0x00, 0xf0, 0x11, 0x00


	//----- nvinfo : EIATTR_KPARAM_INFO
	.align		4
.L_159:
        /*00a8*/ 	.byte	0x04, 0x17
        /*00aa*/ 	.short	(.L_161 - .L_160)
.L_160:
        /*00ac*/ 	.word	0x00000000
        /*00b0*/ 	.short	0x0002
        /*00b2*/ 	.short	0x0010
        /*00b4*/ 	.byte	0x00, 0xf5, 0x21, 0x00


	//----- nvinfo : EIATTR_KPARAM_INFO
	.align		4
.L_161:
        /*00b8*/ 	.byte	0x04, 0x17
        /*00ba*/ 	.short	(.L_163 - .L_162)
.L_162:
        /*00bc*/ 	.word	0x00000000
        /*00c0*/ 	.short	0x0001
        /*00c2*/ 	.short	0x0008
        /*00c4*/ 	.byte	0x00, 0xf5, 0x21, 0x00


	//----- nvinfo : EIATTR_KPARAM_INFO
	.align		4
.L_163:
        /*00c8*/ 	.byte	0x04, 0x17
        /*00ca*/ 	.short	(.L_165 - .L_164)
.L_164:
        /*00cc*/ 	.word	0x00000000
        /*00d0*/ 	.short	0x0000
        /*00d2*/ 	.short	0x0000
        /*00d4*/ 	.byte	0x00, 0xf5, 0x21, 0x00


	//----- nvinfo : EIATTR_SPARSE_MMA_MASK
	.align		4
.L_165:
        /*00d8*/ 	.byte	0x03, 0x50
        /*00da*/ 	.short	0x0000


	//----- nvinfo : EIATTR_MAXREG_COUNT
	.align		4
        /*00dc*/ 	.byte	0x03, 0x1b
        /*00de*/ 	.short	0x00ff


	//----- nvinfo : EIATTR_NUM_BARRIERS
	.align		4
        /*00e0*/ 	.byte	0x02, 0x4c
        /*00e2*/ 	.byte	0x01
	.zero		1


	//----- nvinfo : EIATTR_MERCURY_ISA_VERSION
	.align		4
        /*00e4*/ 	.byte	0x03, 0x5f
        /*00e6*/ 	.short	0x0101


	//----- nvinfo : EIATTR_VRC_CTA_INIT_COUNT
	.align		4
        /*00e8*/ 	.byte	0x02, 0x4a
	.zero		1
	.zero		1


	//----- nvinfo : EIATTR_EXIT_INSTR_OFFSETS
	.align		4
        /*00ec*/ 	.byte	0x04, 0x1c
        /*00ee*/ 	.short	(.L_167 - .L_166)


	//   ....[0]....
.L_166:
        /*00f0*/ 	.word	0x000016e0


	//   ....[1]....
        /*00f4*/ 	.word	0x00001790


	//   ....[2]....
        /*00f8*/ 	.word	0x00002680


	//----- nvinfo : EIATTR_CRS_STACK_SIZE
	.align		4
.L_167:
        /*00fc*/ 	.byte	0x04, 0x1e
        /*00fe*/ 	.short	(.L_169 - .L_168)
.L_168:
        /*0100*/ 	.word	0x00000000


	//----- nvinfo : EIATTR_CBANK_PARAM_SIZE
	.align		4
.L_169:
        /*0104*/ 	.byte	0x03, 0x19
        /*0106*/ 	.short	0x0040


	//----- nvinfo : EIATTR_PARAM_CBANK
	.align		4
        /*0108*/ 	.byte	0x04, 0x0a
        /*010a*/ 	.short	(.L_171 - .L_170)
	.align		4
.L_170:
        /*010c*/ 	.word	index@(.nv.constant0._Z7conv_isPfS_S_iiiiiiiiii)
        /*0110*/ 	.short	0x0380
        /*0112*/ 	.short	0x0040


	//----- nvinfo : EIATTR_SW_WAR
	.align		4
.L_171:
        /*0114*/ 	.byte	0x04, 0x36
        /*0116*/ 	.short	(.L_173 - .L_172)
.L_172:
        /*0118*/ 	.word	0x00000008
.L_173:


//--------------------- .nv.callgraph             --------------------------
	.section	.nv.callgraph,"",@"SHT_CUDA_CALLGRAPH"
	.align	4
	.sectionentsize	8
	.align		4
        /*0000*/ 	.word	0x00000000
	.align		4
        /*0004*/ 	.word	0xffffffff
	.align		4
        /*0008*/ 	.word	0x00000000
	.align		4
        /*000c*/ 	.word	0xfffffffe
	.align		4
        /*0010*/ 	.word	0x00000000
	.align		4
        /*0014*/ 	.word	0xfffffffd
	.align		4
        /*0018*/ 	.word	0x00000000
	.align		4
        /*001c*/ 	.word	0xfffffffc


//--------------------- .text._Z2bnPfS_S_S_S_fiii --------------------------
	.section	.text._Z2bnPfS_S_S_S_fiii,"ax",@progbits
	.align	128
        .global         _Z2bnPfS_S_S_S_fiii
        .type           _Z2bnPfS_S_S_S_fiii,@function
        .size           _Z2bnPfS_S_S_S_fiii,(.L_x_55 - _Z2bnPfS_S_S_S_fiii)
        .other          _Z2bnPfS_S_S_S_fiii,@"STO_CUDA_ENTRY STV_DEFAULT"
_Z2bnPfS_S_S_S_fiii:
.text._Z2bnPfS_S_S_S_fiii:
[----:B------:R-:W-:Y:S01]  /*0000*/  LDC R1, c[0x0][0x37c] ;  /* 0x0000df00ff017b82 */ /* 0x000fe20000000800 */
[----:B------:R-:W0:Y:S01]  /*0010*/  LDCU UR4, c[0x0][0x3b0] ;  /* 0x00007600ff0477ac */ /* 0x000e220008000800 */
[----:B------:R-:W1:Y:S06]  /*0020*/  S2R R3, SR_CTAID.X ;  /* 0x0000000000037919 */ /* 0x000e6c0000002500 */
[----:B------:R-:W2:Y:S01]  /*0030*/  LDC.64 R12, c[0x0][0x390] ;  /* 0x0000e400ff0c7b82 */ /* 0x000ea20000000a00 */
[----:B------:R-:W0:Y:S01]  /*0040*/  LDCU UR5, c[0x0][0x3ac] ;  /* 0x00007580ff0577ac */ /* 0x000e220008000800 */
[----:B------:R-:W3:Y:S06]  /*0050*/  LDCU.64 UR6, c[0x0][0x358] ;  /* 0x00006b00ff0677ac */ /* 0x000eec0008000a00 */
[----:B------:R-:W4:Y:S01]  /*0060*/  LDC.64 R14, c[0x0][0x398] ;  /* 0x0000e600ff0e7b82 */ /* 0x000f220000000a00 */
[----:B0-----:R-:W-:-:S06]  /*0070*/  UIMAD UR4, UR4, UR5, URZ ;  /* 0x00000005040472a4 */ /* 0x001fcc000f8e02ff */
[----:B------:R-:W-:-:S05]  /*0080*/  I2FP.F32.S32 R0, UR4 ;  /* 0x0000000400007c45 */ /* 0x000fca0008201400 */
[----:B------:R-:W-:Y:S02]  /*0090*/  FMUL R2, R0, 0.001953125 ;  /* 0x3b00000000027820 */ /* 0x000fe40000400000 */
[----:B------:R-:W0:Y:S04]  /*00a0*/  S2R R0, SR_TID.X ;  /* 0x0000000000007919 */ /* 0x000e280000002100 */
[----:B------:R-:W5:Y:S02]  /*00b0*/  F2I.CEIL.NTZ R2, R2 ;  /* 0x0000000200027305 */ /* 0x000f64000020b100 */
[----:B-----5:R-:W-:-:S06]  /*00c0*/  IABS R7, R2 ;  /* 0x0000000200077213 */ /* 0x020fcc0000000000 */
[----:B------:R-:W5:Y:S01]  /*00d0*/  I2F.RP R6, R7 ;  /* 0x0000000700067306 */ /* 0x000f620000209400 */
[----:B0-----:R-:W-:-:S07]  /*00e0*/  ISETP.NE.AND P1, PT, R0, RZ, PT ;  /* 0x000000ff0000720c */ /* 0x001fce0003f25270 */
[----:B-----5:R-:W0:Y:S06]  /*00f0*/  MUFU.RCP R6, R6 ;  /* 0x0000000600067308 */ /* 0x020e2c0000001000 */
[----:B------:R-:W5:Y:S01]  /*0100*/  @!P1 LDC.64 R10, c[0x0][0x388] ;  /* 0x0000e200ff0a9b82 */ /* 0x000f620000000a00 */
[----:B0-----:R-:W-:Y:S01]  /*0110*/  VIADD R4, R6, 0xffffffe ;  /* 0x0ffffffe06047836 */ /* 0x001fe20000000000 */
[----:B-1----:R-:W-:-:S03]  /*0120*/  IABS R6, R3 ;  /* 0x0000000300067213 */ /* 0x002fc60000000000 */
[----:B------:R0:W1:Y:S02]  /*0130*/  F2I.FTZ.U32.TRUNC.NTZ R5, R4 ;  /* 0x0000000400057305 */ /* 0x000064000021f000 */
[----:B0-----:R-:W-:Y:S02]  /*0140*/  IMAD.MOV.U32 R4, RZ, RZ, RZ ;  /* 0x000000ffff047224 */ /* 0x001fe400078e00ff */
[----:B-1----:R-:W-:-:S04]  /*0150*/  IMAD.MOV R8, RZ, RZ, -R5 ;  /* 0x000000ffff087224 */ /* 0x002fc800078e0a05 */
[----:B------:R-:W-:Y:S01]  /*0160*/  IMAD R9, R8, R7, RZ ;  /* 0x0000000708097224 */ /* 0x000fe200078e02ff */
[----:B------:R-:W-:-:S03]  /*0170*/  IABS R8, R2 ;  /* 0x0000000200087213 */ /* 0x000fc60000000000 */
[----:B------:R-:W-:-:S04]  /*0180*/  IMAD.HI.U32 R5, R5, R9, R4 ;  /* 0x0000000905057227 */ /* 0x000fc800078e0004 */
[----:B------:R-:W-:Y:S02]  /*0190*/  IMAD.MOV R9, RZ, RZ, -R8 ;  /* 0x000000ffff097224 */ /* 0x000fe400078e0a08 */
[----:B------:R-:W-:-:S04]  /*01a0*/  IMAD.HI.U32 R8, R5, R6, RZ ;  /* 0x0000000605087227 */ /* 0x000fc800078e00ff */
[----:B------:R-:W-:-:S05]  /*01b0*/  IMAD R4, R8, R9, R6 ;  /* 0x0000000908047224 */ /* 0x000fca00078e0206 */
[----:B------:R-:W-:-:S13]  /*01c0*/  ISETP.GT.U32.AND P3, PT, R7, R4, PT ;  /* 0x000000040700720c */ /* 0x000fda0003f64070 */
[----:B------:R-:W-:Y:S01]  /*01d0*/  @!P3 IMAD.IADD R4, R4, 0x1, -R7 ;  /* 0x000000010404b824 */ /* 0x000fe200078e0a07 */
[----:B------:R-:W-:Y:S02]  /*01e0*/  @!P3 IADD3 R8, PT, PT, R8, 0x1, RZ ;  /* 0x000000010808b810 */ /* 0x000fe40007ffe0ff */
[----:B------:R-:W-:Y:S02]  /*01f0*/  ISETP.NE.AND P3, PT, R2, RZ, PT ;  /* 0x000000ff0200720c */ /* 0x000fe40003f65270 */
[----:B------:R-:W-:Y:S02]  /*0200*/  ISETP.GE.U32.AND P0, PT, R4, R7, PT ;  /* 0x000000070400720c */ /* 0x000fe40003f06070 */
[----:B------:R-:W-:-:S04]  /*0210*/  LOP3.LUT R4, R3, R2, RZ, 0x3c, !PT ;  /* 0x0000000203047212 */ /* 0x000fc800078e3cff */
[----:B------:R-:W-:-:S07]  /*0220*/  ISETP.GE.AND P2, PT, R4, RZ, PT ;  /* 0x000000ff0400720c */ /* 0x000fce0003f46270 */
[----:B------:R-:W-:-:S06]  /*0230*/  @P0 VIADD R8, R8, 0x1 ;  /* 0x0000000108080836 */ /* 0x000fcc0000000000 */
[----:B------:R-:W-:Y:S01]  /*0240*/  @!P2 IMAD.MOV R8, RZ, RZ, -R8 ;  /* 0x000000ffff08a224 */ /* 0x000fe200078e0a08 */
[----:B------:R-:W-:-:S05]  /*0250*/  @!P3 LOP3.LUT R8, RZ, R2, RZ, 0x33, !PT ;  /* 0x00000002ff08b212 */ /* 0x000fca00078e33ff */
[----:B-----5:R-:W-:-:S04]  /*0260*/  @!P1 IMAD.WIDE R10, R8, 0x4, R10 ;  /* 0x00000004080a9825 */ /* 0x020fc800078e020a */
[C---:B--2---:R-:W-:Y:S01]  /*0270*/  @!P1 IMAD.WIDE R12, R8.reuse, 0x4, R12 ;  /* 0x00000004080c9825 */ /* 0x044fe200078e020c */
[----:B---3--:R-:W2:Y:S03]  /*0280*/  @!P1 LDG.E R4, desc[UR6][R10.64] ;  /* 0x000000060a049981 */ /* 0x008ea6000c1e1900 */
[----:B----4-:R-:W-:Y:S01]  /*0290*/  @!P1 IMAD.WIDE R14, R8, 0x4, R14 ;  /* 0x00000004080e9825 */ /* 0x010fe200078e020e */
[----:B------:R-:W2:Y:S04]  /*02a0*/  @!P1 LDG.E R5, desc[UR6][R12.64] ;  /* 0x000000060c059981 */ /* 0x000ea8000c1e1900 */
[----:B------:R-:W2:Y:S01]  /*02b0*/  @!P1 LDG.E R6, desc[UR6][R14.64] ;  /* 0x000000060e069981 */ /* 0x000ea2000c1e1900 */
[----:B------:R-:W-:Y:S01]  /*02c0*/  IMAD.MOV R7, RZ, RZ, -R8 ;  /* 0x000000ffff077224 */ /* 0x000fe200078e0a08 */
[----:B------:R-:W0:Y:S03]  /*02d0*/  @!P1 S2R R9, SR_CgaCtaId ;  /* 0x0000000000099919 */ /* 0x000e260000008800 */
[----:B------:R-:W-:-:S02]  /*02e0*/  IMAD R3, R2, R7, R3 ;  /* 0x0000000702037224 */ /* 0x000fc400078e0203 */
[----:B------:R-:W2:Y:S02]  /*02f0*/  @!P1 LDC R7, c[0x0][0x3a8] ;  /* 0x0000ea00ff079b82 */ /* 0x000ea40000000800 */
[----:B------:R-:W-:-:S05]  /*0300*/  IMAD.SHL.U32 R3, R3, 0x200, RZ ;  /* 0x0000020003037824 */ /* 0x000fca00078e00ff */
[----:B------:R-:W-:-:S04]  /*0310*/  IADD3 R2, PT, PT, -R3, UR4, RZ ;  /* 0x0000000403027c10 */ /* 0x000fc8000fffe1ff */
[----:B------:R-:W-:-:S04]  /*0320*/  ISETP.GE.AND P0, PT, R2, 0x200, PT ;  /* 0x000002000200780c */ /* 0x000fc80003f06270 */
[----:B------:R-:W-:-:S04]  /*0330*/  ISETP.EQ.AND P0, PT, R0, RZ, !P0 ;  /* 0x000000ff0000720c */ /* 0x000fc80004702270 */
[----:B------:R-:W-:Y:S02]  /*0340*/  ISETP.NE.OR P0, PT, R3, UR4, P0 ;  /* 0x0000000403007c0c */ /* 0x000fe40008705670 */
[----:B------:R-:W-:-:S04]  /*0350*/  @!P1 MOV R2, 0x400 ;  /* 0x0000040000029802 */ /* 0x000fc80000000f00 */
[----:B0-----:R-:W-:-:S05]  /*0360*/  @!P1 LEA R2, R9, R2, 0x18 ;  /* 0x0000000209029211 */ /* 0x001fca00078ec0ff */
[----:B--2---:R0:W-:Y:S02]  /*0370*/  @!P1 STS.128 [R2], R4 ;  /* 0x0000000402009388 */ /* 0x0041e40000000c00 */
[----:B------:R-:W-:Y:S05]  /*0380*/  @P0 EXIT ;  /* 0x000000000000094d */ /* 0x000fea0003800000 */
[----:B0-----:R-:W0:Y:S01]  /*0390*/  LDC.64 R2, c[0x0][0x380] ;  /* 0x0000e000ff027b82 */ /* 0x001e220000000a00 */
[----:B------:R-:W1:Y:S01]  /*03a0*/  LDCU UR5, c[0x0][0x3b4] ;  /* 0x00007680ff0577ac */ /* 0x000e620008000800 */
[----:B------:R-:W-:-:S05]  /*03b0*/  IADD3 R5, PT, PT, R0, UR4, RZ ;  /* 0x0000000400057c10 */ /* 0x000fca000fffe0ff */
[----:B-1----:R-:W-:Y:S01]  /*03c0*/  IMAD R11, R5, UR5, R8 ;  /* 0x00000005050b7c24 */ /* 0x002fe2000f8e0208 */
[----:B------:R-:W-:Y:S03]  /*03d0*/  BAR.SYNC.DEFER_BLOCKING 0x0 ;  /* 0x0000000000007b1d */ /* 0x000fe60000010000 */
[----:B0-----:R-:W-:-:S05]  /*03e0*/  IMAD.WIDE R2, R11, 0x4, R2 ;  /* 0x000000040b027825 */ /* 0x001fca00078e0202 */
[----:B------:R-:W0:Y:S01]  /*03f0*/  S2UR UR5, SR_CgaCtaId ;  /* 0x00000000000579c3 */ /* 0x000e220000008800 */
[----:B------:R-:W-:-:S07]  /*0400*/  UMOV UR4, 0x400 ;  /* 0x0000040000047882 */ /* 0x000fce0000000000 */
[----:B------:R-:W1:Y:S01]  /*0410*/  LDC.64 R8, c[0x0][0x3a0] ;  /* 0x0000e800ff087b82 */ /* 0x000e620000000a00 */
[----:B------:R-:W2:Y:S01]  /*0420*/  LDG.E R3, desc[UR6][R2.64] ;  /* 0x0000000602037981 */ /* 0x000ea2000c1e1900 */
[----:B0-----:R-:W-:-:S09]  /*0430*/  ULEA UR4, UR5, UR4, 0x18 ;  /* 0x0000000405047291 */ /* 0x001fd2000f8ec0ff */
[----:B------:R-:W0:Y:S02]  /*0440*/  LDS.128 R4, [UR4] ;  /* 0x00000004ff047984 */ /* 0x000e240008000c00 */
[----:B0-----:R-:W-:Y:S01]  /*0450*/  VIADD R0, R6, 0xf3000000 ;  /* 0xf300000006007836 */ /* 0x001fe20000000000 */
[----:B------:R0:W3:Y:S04]  /*0460*/  MUFU.RSQ R7, R6 ;  /* 0x0000000600077308 */ /* 0x0000e80000001400 */
[----:B------:R-:W-:Y:S01]  /*0470*/  ISETP.GT.U32.AND P0, PT, R0, 0x727fffff, PT ;  /* 0x727fffff0000780c */ /* 0x000fe20003f04070 */
[----:B--2---:R-:W-:-:S04]  /*0480*/  FADD R0, R3, -R4 ;  /* 0x8000000403007221 */ /* 0x004fc80000000000 */
[----:B------:R-:W-:Y:S01]  /*0490*/  FMUL R0, R5, R0 ;  /* 0x0000000005007220 */ /* 0x000fe20000400000 */
[----:B-1----:R-:W-:-:S07]  /*04a0*/  IMAD.WIDE R4, R11, 0x4, R8 ;  /* 0x000000040b047825 */ /* 0x002fce00078e0208 */
[----:B0--3--:R-:W-:Y:S05]  /*04b0*/  @!P0 BRA `(.L_x_0) ;  /* 0x0000000000108947 */ /* 0x009fea0003800000 */
[----:B------:R-:W-:-:S07]  /*04c0*/  MOV R8, 0x4e0 ;  /* 0x000004e000087802 */ /* 0x000fce0000000f00 */
[----:B------:R-:W-:Y:S05]  /*04d0*/  CALL.REL.NOINC `($__internal_0_$__cuda_sm20_sqrt_rn_f32_slowpath) ;  /* 0x0000000000687944 */ /* 0x000fea0003c00000 */
[----:B------:R-:W-:Y:S01]  /*04e0*/  IMAD.MOV.U32 R2, RZ, RZ, R6 ;  /* 0x000000ffff027224 */ /* 0x000fe200078e0006 */
[----:B------:R-:W-:Y:S06]  /*04f0*/  BRA `(.L_x_1) ;  /* 0x0000000000107947 */ /* 0x000fec0003800000 */
.L_x_0:
[C---:B------:R-:W-:Y:S01]  /*0500*/  FMUL.FTZ R3, R7.reuse, R6 ;  /* 0x0000000607037220 */ /* 0x040fe20000410000 */
[----:B------:R-:W-:-:S03]  /*0510*/  FMUL.FTZ R7, R7, 0.5 ;  /* 0x3f00000007077820 */ /* 0x000fc60000410000 */
[----:B------:R-:W-:-:S04]  /*0520*/  FFMA R2, -R3, R3, R6 ;  /* 0x0000000303027223 */ /* 0x000fc80000000106 */
[----:B------:R-:W-:-:S07]  /*0530*/  FFMA R2, R2, R7, R3 ;  /* 0x0000000702027223 */ /* 0x000fce0000000003 */
.L_x_1:
[----:B------:R-:W0:Y:S01]  /*0540*/  S2UR UR5, SR_CgaCtaId ;  /* 0x00000000000579c3 */ /* 0x000e220000008800 */
[----:B------:R-:W-:Y:S01]  /*0550*/  UMOV UR4, 0x400 ;  /* 0x0000040000047882 */ /* 0x000fe20000000000 */
[----:B------:R-:W-:Y:S01]  /*0560*/  BSSY.RECONVERGENT B0, `(.L_x_2) ;  /* 0x000000f000007945 */ /* 0x000fe20003800200 */
[----:B0-----:R-:W-:-:S09]  /*0570*/  ULEA UR4, UR5, UR4, 0x18 ;  /* 0x0000000405047291 */ /* 0x001fd2000f8ec0ff */
[----:B------:R-:W0:Y:S02]  /*0580*/  LDS R3, [UR4+0xc] ;  /* 0x00000c04ff037984 */ /* 0x000e240008000800 */
[----:B0-----:R-:W-:-:S04]  /*0590*/  FADD R7, R3, R2 ;  /* 0x0000000203077221 */ /* 0x001fc80000000000 */
[----:B------:R-:W0:Y:S08]  /*05a0*/  MUFU.RCP R2, R7 ;  /* 0x0000000700027308 */ /* 0x000e300000001000 */
[----:B------:R-:W1:Y:S01]  /*05b0*/  FCHK P0, R0, R7 ;  /* 0x0000000700007302 */ /* 0x000e620000000000 */
[----:B0-----:R-:W-:-:S04]  /*05c0*/  FFMA R3, -R7, R2, 1 ;  /* 0x3f80000007037423 */ /* 0x001fc80000000102 */
[----:B------:R-:W-:-:S04]  /*05d0*/  FFMA R3, R2, R3, R2 ;  /* 0x0000000302037223 */ /* 0x000fc80000000002 */
[----:B------:R-:W-:-:S04]  /*05e0*/  FFMA R2, R0, R3, RZ ;  /* 0x0000000300027223 */ /* 0x000fc800000000ff */
[----:B------:R-:W-:-:S04]  /*05f0*/  FFMA R6, -R7, R2, R0 ;  /* 0x0000000207067223 */ /* 0x000fc80000000100 */
[----:B------:R-:W-:Y:S01]  /*0600*/  FFMA R3, R3, R6, R2 ;  /* 0x0000000603037223 */ /* 0x000fe20000000002 */
[----:B-1----:R-:W-:Y:S06]  /*0610*/  @!P0 BRA `(.L_x_3) ;  /* 0x00000000000c8947 */ /* 0x002fec0003800000 */
[----:B------:R-:W-:-:S07]  /*0620*/  MOV R2, 0x640 ;  /* 0x0000064000027802 */ /* 0x000fce0000000f00 */
[----:B------:R-:W-:Y:S05]  /*0630*/  CALL.REL.NOINC `($__internal_1_$__cuda_sm3x_div_rn_noftz_f32_slowpath) ;  /* 0x00000000006c7944 */ /* 0x000fea0003c00000 */
[----:B------:R-:W-:-:S07]  /*0640*/  IMAD.MOV.U32 R3, RZ, RZ, R0 ;  /* 0x000000ffff037224 */ /* 0x000fce00078e0000 */
.L_x_3:
[----:B------:R-:W-:Y:S05]  /*0650*/  BSYNC.RECONVERGENT B0 ;  /* 0x0000000000007941 */ /* 0x000fea0003800200 */
.L_x_2:
[----:B------:R-:W-:Y:S01]  /*0660*/  REDG.E.ADD.F32.FTZ.RN.STRONG.GPU desc[UR6][R4.64], R3 ;  /* 0x00000003040079a6 */ /* 0x000fe2000c12f306 */
[----:B------:R-:W-:Y:S05]  /*0670*/  EXIT ;  /* 0x000000000000794d */ /* 0x000fea0003800000 */
        .weak           $__internal_0_$__cuda_sm20_sqrt_rn_f32_slowpath
        .type           $__internal_0_$__cuda_sm20_sqrt_rn_f32_slowpath,@function
        .size           $__internal_0_$__cuda_sm20_sqrt_rn_f32_slowpath,($__internal_1_$__cuda_sm3x_div_rn_noftz_f32_slowpath - $__internal_0_$__cuda_sm20_sqrt_rn_f32_slowpath)
$__internal_0_$__cuda_sm20_sqrt_rn_f32_slowpath:
[----:B------:R-:W-:-:S13]  /*0680*/  LOP3.LUT P0, RZ, R6, 0x7fffffff, RZ, 0xc0, !PT ;  /* 0x7fffffff06ff7812 */ /* 0x000fda000780c0ff */
[----:B------:R-:W-:Y:S05]  /*0690*/  @!P0 BRA `(.L_x_4) ;  /* 0x0000000000488947 */ /* 0x000fea0003800000 */
[----:B------:R-:W-:Y:S01]  /*06a0*/  FSETP.GEU.FTZ.AND P0, PT, R6, RZ, PT ;  /* 0x000000ff0600720b */ /* 0x000fe20003f1e000 */
[----:B------:R-:W-:-:S12]  /*06b0*/  IMAD.MOV.U32 R2, RZ, RZ, R6 ;  /* 0x000000ffff027224 */ /* 0x000fd800078e0006 */
[----:B------:R-:W-:Y:S01]  /*06c0*/  @!P0 MOV R6, 0x7fffffff ;  /* 0x7fffffff00068802 */ /* 0x000fe20000000f00 */
[----:B------:R-:W-:Y:S06]  /*06d0*/  @!P0 BRA `(.L_x_4) ;  /* 0x0000000000388947 */ /* 0x000fec0003800000 */
[----:B------:R-:W-:-:S13]  /*06e0*/  FSETP.GTU.FTZ.AND P0, PT, |R2|, +INF , PT ;  /* 0x7f8000000200780b */ /* 0x000fda0003f1c200 */
[----:B------:R-:W-:Y:S01]  /*06f0*/  @P0 FADD.FTZ R6, R2, 1 ;  /* 0x3f80000002060421 */ /* 0x000fe20000010000 */
[----:B------:R-:W-:Y:S06]  /*0700*/  @P0 BRA `(.L_x_4) ;  /* 0x00000000002c0947 */ /* 0x000fec0003800000 */
[----:B------:R-:W-:-:S13]  /*0710*/  FSETP.NEU.FTZ.AND P0, PT, |R2|, +INF , PT ;  /* 0x7f8000000200780b */ /* 0x000fda0003f1d200 */
[----:B------:R-:W-:Y:S01]  /*0720*/  @!P0 IMAD.MOV.U32 R6, RZ, RZ, R2 ;  /* 0x000000ffff068224 */ /* 0x000fe200078e0002 */
[----:B------:R-:W-:Y:S06]  /*0730*/  @!P0 BRA `(.L_x_4) ;  /* 0x0000000000208947 */ /* 0x000fec0003800000 */
[----:B------:R-:W-:-:S04]  /*0740*/  FFMA R2, R2, 1.84467440737095516160e+19, RZ ;  /* 0x5f80000002027823 */ /* 0x000fc800000000ff */
[----:B------:R-:W0:Y:S02]  /*0750*/  MUFU.RSQ R3, R2 ;  /* 0x0000000200037308 */ /* 0x000e240000001400 */
[----:B0-----:R-:W-:Y:S01]  /*0760*/  FMUL.FTZ R7, R2, R3 ;  /* 0x0000000302077220 */ /* 0x001fe20000410000 */
[----:B------:R-:W-:-:S03]  /*0770*/  FMUL.FTZ R3, R3, 0.5 ;  /* 0x3f00000003037820 */ /* 0x000fc60000410000 */
[----:B------:R-:W-:-:S04]  /*0780*/  FADD.FTZ R6, -R7, -RZ ;  /* 0x800000ff07067221 */ /* 0x000fc80000010100 */
[----:B------:R-:W-:-:S04]  /*0790*/  FFMA R6, R7, R6, R2 ;  /* 0x0000000607067223 */ /* 0x000fc80000000002 */
[----:B------:R-:W-:-:S04]  /*07a0*/  FFMA R6, R6, R3, R7 ;  /* 0x0000000306067223 */ /* 0x000fc80000000007 */
[----:B------:R-:W-:-:S07]  /*07b0*/  FMUL.FTZ R6, R6, 2.3283064365386962891e-10 ;  /* 0x2f80000006067820 */ /* 0x000fce0000410000 */
.L_x_4:
[----:B------:R-:W-:Y:S02]  /*07c0*/  IMAD.MOV.U32 R2, RZ, RZ, R8 ;  /* 0x000000ffff027224 */ /* 0x000fe400078e0008 */
[----:B------:R-:W-:-:S04]  /*07d0*/  IMAD.MOV.U32 R3, RZ, RZ, 0x0 ;  /* 0x00000000ff037424 */ /* 0x000fc800078e00ff */
[----:B------:R-:W-:Y:S05]  /*07e0*/  RET.REL.NODEC R2 `(_Z2bnPfS_S_S_S_fiii) ;  /* 0xfffffff802047950 */ /* 0x000fea0003c3ffff */
        .weak           $__internal_1_$__cuda_sm3x_div_rn_noftz_f32_slowpath
        .type           $__internal_1_$__cuda_sm3x_div_rn_noftz_f32_slowpath,@function
        .size           $__internal_1_$__cuda_sm3x_div_rn_noftz_f32_slowpath,(.L_x_55 - $__internal_1_$__cuda_sm3x_div_rn_noftz_f32_slowpath)
$__internal_1_$__cuda_sm3x_div_rn_noftz_f32_slowpath:
[----:B------:R-:W-:Y:S01]  /*07f0*/  SHF.R.U32.HI R6, RZ, 0x17, R7 ;  /* 0x00000017ff067819 */ /* 0x000fe20000011607 */
[----:B------:R-:W-:Y:S01]  /*0800*/  BSSY.RECONVERGENT B1, `(.L_x_5) ;  /* 0x0000064000017945 */ /* 0x000fe20003800200 */
[--C-:B------:R-:W-:Y:S02]  /*0810*/  SHF.R.U32.HI R3, RZ, 0x17, R0.reuse ;  /* 0x00000017ff037819 */ /* 0x100fe40000011600 */
[----:B------:R-:W-:Y:S01]  /*0820*/  LOP3.LUT R12, R6, 0xff, RZ, 0xc0, !PT ;  /* 0x000000ff060c7812 */ /* 0x000fe200078ec0ff */
[----:B------:R-:W-:Y:S01]  /*0830*/  IMAD.MOV.U32 R6, RZ, RZ, R0 ;  /* 0x000000ffff067224 */ /* 0x000fe200078e0000 */
[----:B------:R-:W-:-:S03]  /*0840*/  LOP3.LUT R10, R3, 0xff, RZ, 0xc0, !PT ;  /* 0x000000ff030a7812 */ /* 0x000fc600078ec0ff */
[----:B------:R-:W-:Y:S01]  /*0850*/  VIADD R11, R12, 0xffffffff ;  /* 0xffffffff0c0b7836 */ /* 0x000fe20000000000 */
[----:B------:R-:W-:-:S04]  /*0860*/  IADD3 R9, PT, PT, R10, -0x1, RZ ;  /* 0xffffffff0a097810 */ /* 0x000fc80007ffe0ff */
[----:B------:R-:W-:-:S04]  /*0870*/  ISETP.GT.U32.AND P0, PT, R11, 0xfd, PT ;  /* 0x000000fd0b00780c */ /* 0x000fc80003f04070 */
[----:B------:R-:W-:-:S13]  /*0880*/  ISETP.GT.U32.OR P0, PT, R9, 0xfd, P0 ;  /* 0x000000fd0900780c */ /* 0x000fda0000704470 */
[----:B------:R-:W-:Y:S01]  /*0890*/  @!P0 IMAD.MOV.U32 R8, RZ, RZ, RZ ;  /* 0x000000ffff088224 */ /* 0x000fe200078e00ff */
[----:B------:R-:W-:Y:S06]  /*08a0*/  @!P0 BRA `(.L_x_6) ;  /* 0x0000000000608947 */ /* 0x000fec0003800000 */
[----:B------:R-:W-:Y:S01]  /*08b0*/  FSETP.GTU.FTZ.AND P0, PT, |R0|, +INF , PT ;  /* 0x7f8000000000780b */ /* 0x000fe20003f1c200 */
[----:B------:R-:W-:Y:S01]  /*08c0*/  IMAD.MOV.U32 R3, RZ, RZ, R7 ;  /* 0x000000ffff037224 */ /* 0x000fe200078e0007 */
[----:B------:R-:W-:-:S04]  /*08d0*/  FSETP.GTU.FTZ.AND P1, PT, |R7|, +INF , PT ;  /* 0x7f8000000700780b */ /* 0x000fc80003f3c200 */
[----:B------:R-:W-:-:S13]  /*08e0*/  PLOP3.LUT P0, PT, P0, P1, PT, 0xf8, 0x8f ;  /* 0x00000000008f781c */ /* 0x000fda0000703f70 */
[----:B------:R-:W-:Y:S05]  /*08f0*/  @P0 BRA `(.L_x_7) ;  /* 0x00000004004c0947 */ /* 0x000fea0003800000 */
[----:B------:R-:W-:-:S13]  /*0900*/  LOP3.LUT P0, RZ, R7, 0x7fffffff, R6, 0xc8, !PT ;  /* 0x7fffffff07ff7812 */ /* 0x000fda000780c806 */
[----:B------:R-:W-:Y:S05]  /*0910*/  @!P0 BRA `(.L_x_8) ;  /* 0x00000004003c8947 */ /* 0x000fea0003800000 */
[C---:B------:R-:W-:Y:S02]  /*0920*/  FSETP.NEU.FTZ.AND P1, PT, |R0|.reuse, +INF , PT ;  /* 0x7f8000000000780b */ /* 0x040fe40003f3d200 */
[----:B------:R-:W-:Y:S02]  /*0930*/  FSETP.NEU.FTZ.AND P2, PT, |R3|, +INF , PT ;  /* 0x7f8000000300780b */ /* 0x000fe40003f5d200 */
[----:B------:R-:W-:-:S11]  /*0940*/  FSETP.NEU.FTZ.AND P0, PT, |R0|, +INF , PT ;  /* 0x7f8000000000780b */ /* 0x000fd60003f1d200 */
[----:B------:R-:W-:Y:S05]  /*0950*/  @!P2 BRA !P1, `(.L_x_8) ;  /* 0x00000004002ca947 */ /* 0x000fea0004800000 */
[----:B------:R-:W-:-:S04]  /*0960*/  LOP3.LUT P1, RZ, R6, 0x7fffffff, RZ, 0xc0, !PT ;  /* 0x7fffffff06ff7812 */ /* 0x000fc8000782c0ff */
[----:B------:R-:W-:-:S13]  /*0970*/  PLOP3.LUT P1, PT, P2, P1, PT, 0x2f, 0xf2 ;  /* 0x0000000000f2781c */ /* 0x000fda0001722577 */
[----:B------:R-:W-:Y:S05]  /*0980*/  @P1 BRA `(.L_x_9) ;  /* 0x0000000400181947 */ /* 0x000fea0003800000 */
[----:B------:R-:W-:-:S04]  /*0990*/  LOP3.LUT P1, RZ, R7, 0x7fffffff, RZ, 0xc0, !PT ;  /* 0x7fffffff07ff7812 */ /* 0x000fc8000782c0ff */
[----:B------:R-:W-:-:S13]  /*09a0*/  PLOP3.LUT P0, PT, P0, P1, PT, 0x2f, 0xf2 ;  /* 0x0000000000f2781c */ /* 0x000fda0000702577 */
[----:B------:R-:W-:Y:S05]  /*09b0*/  @P0 BRA `(.L_x_10) ;  /* 0x0000000400000947 */ /* 0x000fea0003800000 */
[----:B------:R-:W-:Y:S02]  /*09c0*/  ISETP.GE.AND P0, PT, R9, RZ, PT ;  /* 0x000000ff0900720c */ /* 0x000fe40003f06270 */
[----:B------:R-:W-:-:S11]  /*09d0*/  ISETP.GE.AND P1, PT, R11, RZ, PT ;  /* 0x000000ff0b00720c */ /* 0x000fd60003f26270 */
[----:B------:R-:W-:Y:S01]  /*09e0*/  @P0 IMAD.MOV.U32 R8, RZ, RZ, RZ ;  /* 0x000000ffff080224 */ /* 0x000fe200078e00ff */
[----:B------:R-:W-:Y:S01]  /*09f0*/  @!P0 MOV R8, 0xffffffc0 ;  /* 0xffffffc000088802 */ /* 0x000fe20000000f00 */
[----:B------:R-:W-:Y:S01]  /*0a00*/  @!P0 FFMA R6, R0, 1.84467440737095516160e+19, RZ ;  /* 0x5f80000000068823 */ /* 0x000fe200000000ff */
[----:B------:R-:W-:-:S03]  /*0a10*/  @!P1 FFMA R7, R3, 1.84467440737095516160e+19, RZ ;  /* 0x5f80000003079823 */ /* 0x000fc600000000ff */
[----:B------:R-:W-:-:S07]  /*0a20*/  @!P1 VIADD R8, R8, 0x40 ;  /* 0x0000004008089836 */ /* 0x000fce0000000000 */
.L_x_6:
[----:B------:R-:W-:Y:S01]  /*0a30*/  LEA R0, R12, 0xc0800000, 0x17 ;  /* 0xc08000000c007811 */ /* 0x000fe200078eb8ff */
[----:B------:R-:W-:Y:S01]  /*0a40*/  VIADD R3, R10, 0xffffff81 ;  /* 0xffffff810a037836 */ /* 0x000fe20000000000 */
[----:B------:R-:W-:Y:S03]  /*0a50*/  BSSY.RECONVERGENT B2, `(.L_x_11) ;  /* 0x0000035000027945 */ /* 0x000fe60003800200 */
[----:B------:R-:W-:Y:S02]  /*0a60*/  IMAD.IADD R7, R7, 0x1, -R0 ;  /* 0x0000000107077824 */ /* 0x000fe400078e0a00 */
[----:B------:R-:W-:Y:S02]  /*0a70*/  IMAD R0, R3, -0x800000, R6 ;  /* 0xff80000003007824 */ /* 0x000fe400078e0206 */
[----:B------:R0:W1:Y:S01]  /*0a80*/  MUFU.RCP R9, R7 ;  /* 0x0000000700097308 */ /* 0x0000620000001000 */
[----:B------:R-:W-:Y:S01]  /*0a90*/  FADD.FTZ R11, -R7, -RZ ;  /* 0x800000ff070b7221 */ /* 0x000fe20000010100 */
[----:B0-----:R-:W-:-:S05]  /*0aa0*/  IADD3 R7, PT, PT, R3, 0x7f, -R12 ;  /* 0x0000007f03077810 */ /* 0x001fca0007ffe80c */
[----:B------:R-:W-:Y:S02]  /*0ab0*/  IMAD.IADD R7, R7, 0x1, R8 ;  /* 0x0000000107077824 */ /* 0x000fe400078e0208 */
[----:B-1----:R-:W-:-:S04]  /*0ac0*/  FFMA R10, R9, R11, 1 ;  /* 0x3f800000090a7423 */ /* 0x002fc8000000000b */
[----:B------:R-:W-:-:S04]  /*0ad0*/  FFMA R13, R9, R10, R9 ;  /* 0x0000000a090d7223 */ /* 0x000fc80000000009 */
[----:B------:R-:W-:-:S04]  /*0ae0*/  FFMA R6, R0, R13, RZ ;  /* 0x0000000d00067223 */ /* 0x000fc800000000ff */
[----:B------:R-:W-:-:S04]  /*0af0*/  FFMA R9, R11, R6, R0 ;  /* 0x000000060b097223 */ /* 0x000fc80000000000 */
[----:B------:R-:W-:-:S04]  /*0b00*/  FFMA R6, R13, R9, R6 ;  /* 0x000000090d067223 */ /* 0x000fc80000000006 */
[----:B------:R-:W-:-:S04]  /*0b10*/  FFMA R11, R11, R6, R0 ;  /* 0x000000060b0b7223 */ /* 0x000fc80000000000 */
[----:B------:R-:W-:-:S05]  /*0b20*/  FFMA R0, R13, R11, R6 ;  /* 0x0000000b0d007223 */ /* 0x000fca0000000006 */
[----:B------:R-:W-:-:S04]  /*0b30*/  SHF.R.U32.HI R3, RZ, 0x17, R0 ;  /* 0x00000017ff037819 */ /* 0x000fc80000011600 */
[----:B------:R-:W-:-:S04]  /*0b40*/  LOP3.LUT R3, R3, 0xff, RZ, 0xc0, !PT ;  /* 0x000000ff03037812 */ /* 0x000fc800078ec0ff */
[----:B------:R-:W-:-:S05]  /*0b50*/  IADD3 R9, PT, PT, R3, R7, RZ ;  /* 0x0000000703097210 */ /* 0x000fca0007ffe0ff */
[----:B------:R-:W-:-:S05]  /*0b60*/  VIADD R3, R9, 0xffffffff ;  /* 0xffffffff09037836 */ /* 0x000fca0000000000 */
[----:B------:R-:W-:-:S13]  /*0b70*/  ISETP.GE.U32.AND P0, PT, R3, 0xfe, PT ;  /* 0x000000fe0300780c */ /* 0x000fda0003f06070 */
[----:B------:R-:W-:Y:S05]  /*0b80*/  @!P0 BRA `(.L_x_12) ;  /* 0x0000000000808947 */ /* 0x000fea0003800000 */
[----:B------:R-:W-:-:S13]  /*0b90*/  ISETP.GT.AND P0, PT, R9, 0xfe, PT ;  /* 0x000000fe0900780c */ /* 0x000fda0003f04270 */
[----:B------:R-:W-:Y:S05]  /*0ba0*/  @P0 BRA `(.L_x_13) ;  /* 0x00000000006c0947 */ /* 0x000fea0003800000 */
[----:B------:R-:W-:-:S13]  /*0bb0*/  ISETP.GE.AND P0, PT, R9, 0x1, PT ;  /* 0x000000010900780c */ /* 0x000fda0003f06270 */
[----:B------:R-:W-:Y:S05]  /*0bc0*/  @P0 BRA `(.L_x_14) ;  /* 0x0000000000740947 */ /* 0x000fea0003800000 */
[----:B------:R-:W-:Y:S02]  /*0bd0*/  ISETP.GE.AND P0, PT, R9, -0x18, PT ;  /* 0xffffffe80900780c */ /* 0x000fe40003f06270 */
[----:B------:R-:W-:-:S11]  /*0be0*/  LOP3.LUT R0, R0, 0x80000000, RZ, 0xc0, !PT ;  /* 0x8000000000007812 */ /* 0x000fd600078ec0ff */
[----:B------:R-:W-:Y:S05]  /*0bf0*/  @!P0 BRA `(.L_x_14) ;  /* 0x0000000000688947 */ /* 0x000fea0003800000 */
[-CC-:B------:R-:W-:Y:S01]  /*0c00*/  FFMA.RZ R3, R13, R11.reuse, R6.reuse ;  /* 0x0000000b0d037223 */ /* 0x180fe2000000c006 */
[C---:B------:R-:W-:Y:S01]  /*0c10*/  VIADD R8, R9.reuse, 0x20 ;  /* 0x0000002009087836 */ /* 0x040fe20000000000 */
[C---:B------:R-:W-:Y:S02]  /*0c20*/  ISETP.NE.AND P2, PT, R9.reuse, RZ, PT ;  /* 0x000000ff0900720c */ /* 0x040fe40003f45270 */
[----:B------:R-:W-:Y:S01]  /*0c30*/  ISETP.NE.AND P1, PT, R9, RZ, PT ;  /* 0x000000ff0900720c */ /* 0x000fe20003f25270 */
[----:B------:R-:W-:Y:S01]  /*0c40*/  IMAD.MOV R9, RZ, RZ, -R9 ;  /* 0x000000ffff097224 */ /* 0x000fe200078e0a09 */
[----:B------:R-:W-:Y:S01]  /*0c50*/  LOP3.LUT R7, R3, 0x7fffff, RZ, 0xc0, !PT ;  /* 0x007fffff03077812 */ /* 0x000fe200078ec0ff */
[CCC-:B------:R-:W-:Y:S01]  /*0c60*/  FFMA.RP R3, R13.reuse, R11.reuse, R6.reuse ;  /* 0x0000000b0d037223 */ /* 0x1c0fe20000008006 */
[----:B------:R-:W-:Y:S02]  /*0c70*/  FFMA.RM R6, R13, R11, R6 ;  /* 0x0000000b0d067223 */ /* 0x000fe40000004006 */
[----:B------:R-:W-:-:S03]  /*0c80*/  LOP3.LUT R7, R7, 0x800000, RZ, 0xfc, !PT ;  /* 0x0080000007077812 */ /* 0x000fc600078efcff */
[----:B------:R-:W-:Y:S02]  /*0c90*/  FSETP.NEU.FTZ.AND P0, PT, R3, R6, PT ;  /* 0x000000060300720b */ /* 0x000fe40003f1d000 */
[----:B------:R-:W-:Y:S02]  /*0ca0*/  SHF.L.U32 R8, R7, R8, RZ ;  /* 0x0000000807087219 */ /* 0x000fe400000006ff */
[----:B------:R-:W-:Y:S02]  /*0cb0*/  SEL R6, R9, RZ, P2 ;  /* 0x000000ff09067207 */ /* 0x000fe40001000000 */
[----:B------:R-:W-:Y:S02]  /*0cc0*/  ISETP.NE.AND P1, PT, R8, RZ, P1 ;  /* 0x000000ff0800720c */ /* 0x000fe40000f25270 */
[----:B------:R-:W-:Y:S02]  /*0cd0*/  SHF.R.U32.HI R6, RZ, R6, R7 ;  /* 0x00000006ff067219 */ /* 0x000fe40000011607 */
[----:B------:R-:W-:-:S02]  /*0ce0*/  PLOP3.LUT P0, PT, P0, P1, PT, 0xf8, 0x8f ;  /* 0x00000000008f781c */ /* 0x000fc40000703f70 */
[----:B------:R-:W-:Y:S02]  /*0cf0*/  SHF.R.U32.HI R8, RZ, 0x1, R6 ;  /* 0x00000001ff087819 */ /* 0x000fe40000011606 */
[----:B------:R-:W-:-:S04]  /*0d00*/  SEL R3, RZ, 0x1, !P0 ;  /* 0x00000001ff037807 */ /* 0x000fc80004000000 */
[----:B------:R-:W-:-:S04]  /*0d10*/  LOP3.LUT R3, R3, 0x1, R8, 0xf8, !PT ;  /* 0x0000000103037812 */ /* 0x000fc800078ef808 */
[----:B------:R-:W-:-:S04]  /*0d20*/  LOP3.LUT R3, R3, R6, RZ, 0xc0, !PT ;  /* 0x0000000603037212 */ /* 0x000fc800078ec0ff */
[----:B------:R-:W-:-:S04]  /*0d30*/  IADD3 R3, PT, PT, R8, R3, RZ ;  /* 0x0000000308037210 */ /* 0x000fc80007ffe0ff */
[----:B------:R-:W-:Y:S01]  /*0d40*/  LOP3.LUT R0, R3, R0, RZ, 0xfc, !PT ;  /* 0x0000000003007212 */ /* 0x000fe200078efcff */
[----:B------:R-:W-:Y:S06]  /*0d50*/  BRA `(.L_x_14) ;  /* 0x0000000000107947 */ /* 0x000fec0003800000 */
.L_x_13:
[----:B------:R-:W-:-:S04]  /*0d60*/  LOP3.LUT R0, R0, 0x80000000, RZ, 0xc0, !PT ;  /* 0x8000000000007812 */ /* 0x000fc800078ec0ff */
[----:B------:R-:W-:Y:S01]  /*0d70*/  LOP3.LUT R0, R0, 0x7f800000, RZ, 0xfc, !PT ;  /* 0x7f80000000007812 */ /* 0x000fe200078efcff */
[----:B------:R-:W-:Y:S06]  /*0d80*/  BRA `(.L_x_14) ;  /* 0x0000000000047947 */ /* 0x000fec0003800000 */
.L_x_12:
[----:B------:R-:W-:-:S07]  /*0d90*/  IMAD R0, R7, 0x800000, R0 ;  /* 0x0080000007007824 */ /* 0x000fce00078e0200 */
.L_x_14:
[----:B------:R-:W-:Y:S05]  /*0da0*/  BSYNC.RECONVERGENT B2 ;  /* 0x0000000000027941 */ /* 0x000fea0003800200 */
.L_x_11:
[----:B------:R-:W-:Y:S05]  /*0db0*/  BRA `(.L_x_15) ;  /* 0x0000000000207947 */ /* 0x000fea0003800000 */
.L_x_10:
[----:B------:R-:W-:-:S04]  /*0dc0*/  LOP3.LUT R0, R7, 0x80000000, R6, 0x48, !PT ;  /* 0x8000000007007812 */ /* 0x000fc800078e4806 */
[----:B------:R-:W-:Y:S01]  /*0dd0*/  LOP3.LUT R0, R0, 0x7f800000, RZ, 0xfc, !PT ;  /* 0x7f80000000007812 */ /* 0x000fe200078efcff */
[----:B------:R-:W-:Y:S06]  /*0de0*/  BRA `(.L_x_15) ;  /* 0x0000000000147947 */ /* 0x000fec0003800000 */
.L_x_9:
[----:B------:R-:W-:Y:S01]  /*0df0*/  LOP3.LUT R0, R7, 0x80000000, R6, 0x48, !PT ;  /* 0x8000000007007812 */ /* 0x000fe200078e4806 */
[----:B------:R-:W-:Y:S06]  /*0e00*/  BRA `(.L_x_15) ;  /* 0x00000000000c7947 */ /* 0x000fec0003800000 */
.L_x_8:
[----:B------:R-:W0:Y:S01]  /*0e10*/  MUFU.RSQ R0, -QNAN ;  /* 0xffc0000000007908 */ /* 0x000e220000001400 */
[----:B------:R-:W-:Y:S05]  /*0e20*/  BRA `(.L_x_15) ;  /* 0x0000000000047947 */ /* 0x000fea0003800000 */
.L_x_7:
[----:B------:R-:W-:-:S07]  /*0e30*/  FADD.FTZ R0, R0, R3 ;  /* 0x0000000300007221 */ /* 0x000fce0000010000 */
.L_x_15:
[----:B------:R-:W-:Y:S05]  /*0e40*/  BSYNC.RECONVERGENT B1 ;  /* 0x0000000000017941 */ /* 0x000fea0003800200 */
.L_x_5:
[----:B------:R-:W-:-:S04]  /*0e50*/  IMAD.MOV.U32 R3, RZ, RZ, 0x0 ;  /* 0x00000000ff037424 */ /* 0x000fc800078e00ff */
[----:B0-----:R-:W-:Y:S05]  /*0e60*/  RET.REL.NODEC R2 `(_Z2bnPfS_S_S_S_fiii) ;  /* 0xfffffff002647950 */ /* 0x001fea0003c3ffff */
.L_x_16:
[----:B------:R-:W-:-:S00]  /*0e70*/  BRA `(.L_x_16) ;  /* 0xfffffffc00fc7947 */ /* 0x000fc0000383ffff */
[----:B------:R-:W-:-:S00]  /*0e80*/  NOP ;  /* 0x0000000000007918 */ /* 0x000fc00000000000 */
[----:B------:R-:W-:-:S00]  /*0e90*/  NOP ;  /* 0x0000000000007918 */ /* 0x000fc00000000000 */
[----:B------:R-:W-:-:S00]  /*0ea0*/  NOP ;  /* 0x0000000000007918 */ /* 0x000fc00000000000 */
[----:B------:R-:W-:-:S00]  /*0eb0*/  NOP ;  /* 0x0000000000007918 */ /* 0x000fc00000000000 */
[----:B------:R-:W-:-:S00]  /*0ec0*/  NOP ;  /* 0x0000000000007918 */ /* 0x000fc00000000000 */
[----:B------:R-:W-:-:S00]  /*0ed0*/  NOP ;  /* 0x0000000000007918 */ /* 0x000fc00000000000 */
[----:B------:R-:W-:-:S00]  /*0ee0*/  NOP ;  /* 0x0000000000007918 */ /* 0x000fc00000000000 */
[----:B------:R-:W-:-:S00]  /*0ef0*/  NOP ;  /* 0x0000000000007918 */ /* 0x000fc00000000000 */
.L_x_55:


//--------------------- .text._Z2lrPfS_iii        --------------------------
	.section	.text._Z2lrPfS_iii,"ax",@progbits
	.align	128
        .global         _Z2lrPfS_iii
        .type           _Z2lrPfS_iii,@function
        .size           _Z2lrPfS_iii,(.L_x_57 - _Z2lrPfS_iii)
        .other          _Z2lrPfS_iii,@"STO_CUDA_ENTRY STV_DEFAULT"
_Z2lrPfS_iii:
.text._Z2lrPfS_iii:
[----:B------:R-:W-:Y:S08]  /*0000*/  LDC R1, c[0x0][0x37c] ;  /* 0x0000df00ff017b82 */ /* 0x000ff00000000800 */
[----:B------:R-:W0:Y:S01]  /*0010*/  S2UR UR5, SR_CTAID.X ;  /* 0x00000000000579c3 */ /* 0x000e220000002500 */
[----:B------:R-:W1:Y:S01]  /*0020*/  LDCU.64 UR6, c[0x0][0x390] ;  /* 0x00007200ff0677ac */ /* 0x000e620008000a00 */
[----:B------:R-:W2:Y:S01]  /*0030*/  S2R R11, SR_TID.X ;  /* 0x00000000000b7919 */ /* 0x000ea20000002100 */
[----:B------:R-:W3:Y:S01]  /*0040*/  LDCU UR8, c[0x0][0x398] ;  /* 0x00007300ff0877ac */ /* 0x000ee20008000800 */
[----:B-1----:R-:W-:-:S02]  /*0050*/  UIMAD UR4, UR7, UR6, URZ ;  /* 0x00000006070472a4 */ /* 0x002fc4000f8e02ff */
[----:B0-----:R-:W-:-:S04]  /*0060*/  USHF.L.U32 UR5, UR5, 0x9, URZ ;  /* 0x0000000905057899 */ /* 0x001fc800080006ff */
[----:B---3--:R-:W-:-:S04]  /*0070*/  UIMAD UR4, UR4, UR8, -UR5 ;  /* 0x00000008040472a4 */ /* 0x008fc8000f8e0a05 */
[----:B------:R-:W-:-:S04]  /*0080*/  UISETP.LT.AND UP0, UPT, UR4, 0x200, UPT ;  /* 0x000002000400788c */ /* 0x000fc8000bf01270 */
[----:B------:R-:W-:-:S06]  /*0090*/  USEL UR4, UR4, 0x200, UP0 ;  /* 0x0000020004047887 */ /* 0x000fcc0008000000 */
[----:B--2---:R-:W-:-:S13]  /*00a0*/  ISETP.GE.AND P0, PT, R11, UR4, PT ;  /* 0x000000040b007c0c */ /* 0x004fda000bf06270 */
[----:B------:R-:W-:Y:S05]  /*00b0*/  @P0 EXIT ;  /* 0x000000000000094d */ /* 0x000fea0003800000 */
[----:B------:R-:W0:Y:S01]  /*00c0*/  LDC.64 R4, c[0x0][0x380] ;  /* 0x0000e000ff047b82 */ /* 0x000e220000000a00 */
[----:B------:R-:W1:Y:S01]  /*00d0*/  LDCU.64 UR6, c[0x0][0x358] ;  /* 0x00006b00ff0677ac */ /* 0x000e620008000a00 */
[----:B------:R-:W-:Y:S02]  /*00e0*/  VIADD R11, R11, UR5 ;  /* 0x000000050b0b7c36 */ /* 0x000fe40008000000 */
[----:B------:R-:W-:-:S04]  /*00f0*/  IMAD.MOV.U32 R6, RZ, RZ, 0x3ff00000 ;  /* 0x3ff00000ff067424 */ /* 0x000fc800078e00ff */
[----:B------:R-:W2:Y:S01]  /*0100*/  LDC.64 R8, c[0x0][0x388] ;  /* 0x0000e200ff087b82 */ /* 0x000ea20000000a00 */
[----:B0-----:R-:W-:-:S06]  /*0110*/  IMAD.WIDE.U32 R4, R11, 0x4, R4 ;  /* 0x000000040b047825 */ /* 0x001fcc00078e0004 */
[----:B-1----:R-:W3:Y:S02]  /*0120*/  LDG.E R4, desc[UR6][R4.64] ;  /* 0x0000000604047981 */ /* 0x002ee4000c1e1900 */
[----:B---3--:R-:W0:Y:S01]  /*0130*/  F2F.F64.F32 R2, R4 ;  /* 0x0000000400027310 */ /* 0x008e220000201800 */
[----:B------:R-:W-:-:S04]  /*0140*/  FSETP.GT.AND P0, PT, R4, RZ, PT ;  /* 0x000000ff0400720b */ /* 0x000fc80003f04000 */
[----:B------:R-:W-:Y:S02]  /*0150*/  FSEL R7, R6, 1.4499999284744262695, P0 ;  /* 0x3fb9999906077808 */ /* 0x000fe40000000000 */
[----:B------:R-:W-:-:S06]  /*0160*/  FSEL R6, RZ, -1.5881868392106855534e-23, P0 ;  /* 0x9999999aff067808 */ /* 0x000fcc0000000000 */
[----:B0-----:R-:W-:Y:S01]  /*0170*/  DMUL R6, R2, R6 ;  /* 0x0000000602067228 */ /* 0x001fe20000000000 */
[----:B--2---:R-:W-:-:S09]  /*0180*/  IMAD.WIDE.U32 R2, R11, 0x4, R8 ;  /* 0x000000040b027825 */ /* 0x004fd200078e0008 */
[----:B------:R-:W0:Y:S02]  /*0190*/  F2F.F32.F64 R7, R6 ;  /* 0x0000000600077310 */ /* 0x000e240000301000 */
[----:B0-----:R-:W-:Y:S01]  /*01a0*/  REDG.E.ADD.F32.FTZ.RN.STRONG.GPU desc[UR6][R2.64], R7 ;  /* 0x00000007020079a6 */ /* 0x001fe2000c12f306 */
[----:B------:R-:W-:Y:S05]  /*01b0*/  EXIT ;  /* 0x000000000000794d */ /* 0x000fea0003800000 */
.L_x_17:
        /* <DEDUP_REMOVED lines=12> */
.L_x_57:


//--------------------- .text._Z4baddPfS_S_iii    --------------------------
	.section	.text._Z4baddPfS_S_iii,"ax",@progbits
	.align	128
        .global         _Z4baddPfS_S_iii
        .type           _Z4baddPfS_S_iii,@function
        .size           _Z4baddPfS_S_iii,(.L_x_58 - _Z4baddPfS_S_iii)
        .other          _Z4baddPfS_S_iii,@"STO_CUDA_ENTRY STV_DEFAULT"
_Z4baddPfS_S_iii:
.text._Z4baddPfS_S_iii:
[----:B------:R-:W-:Y:S01]  /*0000*/  LDC R1, c[0x0][0x37c] ;  /* 0x0000df00ff017b82 */ /* 0x000fe20000000800 */
[----:B------:R-:W0:Y:S01]  /*0010*/  LDCU.64 UR4, c[0x0][0x398] ;  /* 0x00007300ff0477ac */ /* 0x000e220008000a00 */
[----:B------:R-:W1:Y:S01]  /*0020*/  S2R R9, SR_CTAID.X ;  /* 0x0000000000097919 */ /* 0x000e620000002500 */
[----:B------:R-:W2:Y:S01]  /*0030*/  LDCU.64 UR8, c[0x0][0x358] ;  /* 0x00006b00ff0877ac */ /* 0x000ea20008000a00 */
[----:B0-----:R-:W-:-:S06]  /*0040*/  UIMAD UR4, UR5, UR4, URZ ;  /* 0x00000004050472a4 */ /* 0x001fcc000f8e02ff */
[----:B------:R-:W-:-:S05]  /*0050*/  I2FP.F32.S32 R0, UR4 ;  /* 0x0000000400007c45 */ /* 0x000fca0008201400 */
[----:B------:R-:W-:Y:S02]  /*0060*/  FMUL R2, R0, 0.001953125 ;  /* 0x3b00000000027820 */ /* 0x000fe40000400000 */
[----:B------:R-:W0:Y:S04]  /*0070*/  S2R R0, SR_TID.X ;  /* 0x0000000000007919 */ /* 0x000e280000002100 */
[----:B------:R-:W3:Y:S02]  /*0080*/  F2I.CEIL.NTZ R2, R2 ;  /* 0x0000000200027305 */ /* 0x000ee4000020b100 */
[-C--:B---3--:R-:W-:Y:S02]  /*0090*/  IABS R7, R2.reuse ;  /* 0x0000000200077213 */ /* 0x088fe40000000000 */
[----:B------:R-:W-:-:S04]  /*00a0*/  IABS R8, R2 ;  /* 0x0000000200087213 */ /* 0x000fc80000000000 */
[----:B------:R-:W3:Y:S01]  /*00b0*/  I2F.RP R3, R7 ;  /* 0x0000000700037306 */ /* 0x000ee20000209400 */
[----:B0-----:R-:W-:-:S07]  /*00c0*/  ISETP.NE.AND P1, PT, R0, RZ, PT ;  /* 0x000000ff0000720c */ /* 0x001fce0003f25270 */
[----:B---3--:R-:W0:Y:S02]  /*00d0*/  MUFU.RCP R3, R3 ;  /* 0x0000000300037308 */ /* 0x008e240000001000 */
[----:B0-----:R-:W-:-:S06]  /*00e0*/  VIADD R4, R3, 0xffffffe ;  /* 0x0ffffffe03047836 */ /* 0x001fcc0000000000 */
[----:B------:R0:W3:Y:S02]  /*00f0*/  F2I.FTZ.U32.TRUNC.NTZ R5, R4 ;  /* 0x0000000400057305 */ /* 0x0000e4000021f000 */
[----:B0-----:R-:W-:Y:S02]  /*0100*/  IMAD.MOV.U32 R4, RZ, RZ, RZ ;  /* 0x000000ffff047224 */ /* 0x001fe400078e00ff */
[----:B---3--:R-:W-:-:S04]  /*0110*/  IMAD.MOV R6, RZ, RZ, -R5 ;  /* 0x000000ffff067224 */ /* 0x008fc800078e0a05 */
[----:B------:R-:W-:Y:S01]  /*0120*/  IMAD R11, R6, R7, RZ ;  /* 0x00000007060b7224 */ /* 0x000fe200078e02ff */
[----:B-1----:R-:W-:-:S03]  /*0130*/  IABS R6, R9 ;  /* 0x0000000900067213 */ /* 0x002fc60000000000 */
[----:B------:R-:W-:Y:S01]  /*0140*/  IMAD.HI.U32 R5, R5, R11, R4 ;  /* 0x0000000b05057227 */ /* 0x000fe200078e0004 */
[----:B------:R-:W-:-:S05]  /*0150*/  IADD3 R4, PT, PT, RZ, -R8, RZ ;  /* 0x80000008ff047210 */ /* 0x000fca0007ffe0ff */
[----:B------:R-:W-:-:S04]  /*0160*/  IMAD.HI.U32 R3, R5, R6, RZ ;  /* 0x0000000605037227 */ /* 0x000fc800078e00ff */
[----:B------:R-:W-:Y:S01]  /*0170*/  IMAD R4, R3, R4, R6 ;  /* 0x0000000403047224 */ /* 0x000fe200078e0206 */
[----:B------:R-:W-:-:S04]  /*0180*/  LOP3.LUT R6, R9, R2, RZ, 0x3c, !PT ;  /* 0x0000000209067212 */ /* 0x000fc800078e3cff */
[----:B------:R-:W-:Y:S02]  /*0190*/  ISETP.GT.U32.AND P3, PT, R7, R4, PT ;  /* 0x000000040700720c */ /* 0x000fe40003f64070 */
[----:B------:R-:W-:-:S11]  /*01a0*/  ISETP.GE.AND P2, PT, R6, RZ, PT ;  /* 0x000000ff0600720c */ /* 0x000fd60003f46270 */
[----:B------:R-:W-:Y:S02]  /*01b0*/  @!P3 IMAD.IADD R4, R4, 0x1, -R7 ;  /* 0x000000010404b824 */ /* 0x000fe400078e0a07 */
[----:B------:R-:W-:Y:S01]  /*01c0*/  @!P3 VIADD R3, R3, 0x1 ;  /* 0x000000010303b836 */ /* 0x000fe20000000000 */
[----:B------:R-:W-:Y:S02]  /*01d0*/  ISETP.NE.AND P3, PT, R2, RZ, PT ;  /* 0x000000ff0200720c */ /* 0x000fe40003f65270 */
[----:B------:R-:W-:Y:S02]  /*01e0*/  ISETP.GE.U32.AND P0, PT, R4, R7, PT ;  /* 0x000000070400720c */ /* 0x000fe40003f06070 */
[----:B------:R-:W0:Y:S11]  /*01f0*/  @!P1 LDC.64 R4, c[0x0][0x388] ;  /* 0x0000e200ff049b82 */ /* 0x000e360000000a00 */
[----:B------:R-:W-:-:S05]  /*0200*/  @P0 IADD3 R3, PT, PT, R3, 0x1, RZ ;  /* 0x0000000103030810 */ /* 0x000fca0007ffe0ff */
[----:B------:R-:W-:-:S04]  /*0210*/  IMAD.MOV.U32 R11, RZ, RZ, R3 ;  /* 0x000000ffff0b7224 */ /* 0x000fc800078e0003 */
[----:B------:R-:W-:Y:S01]  /*0220*/  @!P2 IMAD.MOV R11, RZ, RZ, -R11 ;  /* 0x000000ffff0ba224 */ /* 0x000fe200078e0a0b */
[----:B------:R-:W-:-:S05]  /*0230*/  @!P3 LOP3.LUT R11, RZ, R2, RZ, 0x33, !PT ;  /* 0x00000002ff0bb212 */ /* 0x000fca00078e33ff */
[----:B0-----:R-:W-:-:S06]  /*0240*/  @!P1 IMAD.WIDE R4, R11, 0x4, R4 ;  /* 0x000000040b049825 */ /* 0x001fcc00078e0204 */
[----:B--2---:R-:W2:Y:S01]  /*0250*/  @!P1 LDG.E R4, desc[UR8][R4.64] ;  /* 0x0000000804049981 */ /* 0x004ea2000c1e1900 */
[----:B------:R-:W-:Y:S01]  /*0260*/  IADD3 R3, PT, PT, -R11, RZ, RZ ;  /* 0x000000ff0b037210 */ /* 0x000fe20007ffe1ff */
[----:B------:R-:W0:Y:S04]  /*0270*/  @!P1 S2R R7, SR_CgaCtaId ;  /* 0x0000000000079919 */ /* 0x000e280000008800 */
[----:B------:R-:W-:-:S04]  /*0280*/  IMAD R3, R2, R3, R9 ;  /* 0x0000000302037224 */ /* 0x000fc800078e0209 */
[----:B------:R-:W-:-:S05]  /*0290*/  IMAD.SHL.U32 R3, R3, 0x200, RZ ;  /* 0x0000020003037824 */ /* 0x000fca00078e00ff */
[----:B------:R-:W-:-:S04]  /*02a0*/  IADD3 R2, PT, PT, -R3, UR4, RZ ;  /* 0x0000000403027c10 */ /* 0x000fc8000fffe1ff */
[----:B------:R-:W-:Y:S02]  /*02b0*/  ISETP.GE.AND P0, PT, R2, 0x200, PT ;  /* 0x000002000200780c */ /* 0x000fe40003f06270 */
[----:B------:R-:W-:Y:S02]  /*02c0*/  @!P1 MOV R2, 0x400 ;  /* 0x0000040000029802 */ /* 0x000fe40000000f00 */
[----:B------:R-:W-:-:S04]  /*02d0*/  ISETP.EQ.AND P0, PT, R0, RZ, !P0 ;  /* 0x000000ff0000720c */ /* 0x000fc80004702270 */
[----:B------:R-:W-:Y:S02]  /*02e0*/  ISETP.NE.OR P0, PT, R3, UR4, P0 ;  /* 0x0000000403007c0c */ /* 0x000fe40008705670 */
[----:B0-----:R-:W-:-:S05]  /*02f0*/  @!P1 LEA R3, R7, R2, 0x18 ;  /* 0x0000000207039211 */ /* 0x001fca00078ec0ff */
[----:B--2---:R0:W-:Y:S06]  /*0300*/  @!P1 STS [R3], R4 ;  /* 0x0000000403009388 */ /* 0x0041ec0000000800 */
[----:B------:R-:W-:Y:S05]  /*0310*/  @P0 EXIT ;  /* 0x000000000000094d */ /* 0x000fea0003800000 */
[----:B0-----:R-:W0:Y:S01]  /*0320*/  LDC.64 R4, c[0x0][0x380] ;  /* 0x0000e000ff047b82 */ /* 0x001e220000000a00 */
[----:B------:R-:W1:Y:S01]  /*0330*/  LDCU UR5, c[0x0][0x3a0] ;  /* 0x00007400ff0577ac */ /* 0x000e620008000800 */
[----:B------:R-:W-:-:S06]  /*0340*/  IADD3 R0, PT, PT, R0, UR4, RZ ;  /* 0x0000000400007c10 */ /* 0x000fcc000fffe0ff */
[----:B------:R-:W-:Y:S08]  /*0350*/  BAR.SYNC.DEFER_BLOCKING 0x0 ;  /* 0x0000000000007b1d */ /* 0x000ff00000010000 */
[----:B------:R-:W2:Y:S08]  /*0360*/  S2UR UR6, SR_CgaCtaId ;  /* 0x00000000000679c3 */ /* 0x000eb00000008800 */
[----:B------:R-:W3:Y:S01]  /*0370*/  LDC.64 R2, c[0x0][0x390] ;  /* 0x0000e400ff027b82 */ /* 0x000ee20000000a00 */
[----:B-1----:R-:W-:-:S04]  /*0380*/  IMAD R7, R0, UR5, R11 ;  /* 0x0000000500077c24 */ /* 0x002fc8000f8e020b */
[----:B0-----:R-:W-:-:S06]  /*0390*/  IMAD.WIDE R4, R7, 0x4, R4 ;  /* 0x0000000407047825 */ /* 0x001fcc00078e0204 */
[----:B------:R-:W4:Y:S01]  /*03a0*/  LDG.E R4, desc[UR8][R4.64] ;  /* 0x0000000804047981 */ /* 0x000f22000c1e1900 */
[----:B------:R-:W-:Y:S02]  /*03b0*/  UMOV UR5, 0x400 ;  /* 0x0000040000057882 */ /* 0x000fe40000000000 */
[----:B--2---:R-:W-:Y:S01]  /*03c0*/  ULEA UR5, UR6, UR5, 0x18 ;  /* 0x0000000506057291 */ /* 0x004fe2000f8ec0ff */
[----:B---3--:R-:W-:-:S08]  /*03d0*/  IMAD.WIDE R2, R7, 0x4, R2 ;  /* 0x0000000407027825 */ /* 0x008fd000078e0202 */
[----:B------:R-:W4:Y:S02]  /*03e0*/  LDS R9, [UR5] ;  /* 0x00000005ff097984 */ /* 0x000f240008000800 */
[----:B----4-:R-:W-:-:S05]  /*03f0*/  FADD R9, R4, R9 ;  /* 0x0000000904097221 */ /* 0x010fca0000000000 */
[----:B------:R-:W-:Y:S01]  /*0400*/  REDG.E.ADD.F32.FTZ.RN.STRONG.GPU desc[UR8][R2.64], R9 ;  /* 0x00000009020079a6 */ /* 0x000fe2000c12f308 */
[----:B------:R-:W-:Y:S05]  /*0410*/  EXIT ;  /* 0x000000000000794d */ /* 0x000fea0003800000 */
.L_x_18:
        /* <DEDUP_REMOVED lines=14> */
.L_x_58:


//--------------------- .text._Z7conv_wsPfS_S_iiiiiiiiii --------------------------
	.section	.text._Z7conv_wsPfS_S_iiiiiiiiii,"ax",@progbits
	.align	128
        .global         _Z7conv_wsPfS_S_iiiiiiiiii
        .type           _Z7conv_wsPfS_S_iiiiiiiiii,@function
        .size           _Z7conv_wsPfS_S_iiiiiiiiii,(.L_x_59 - _Z7conv_wsPfS_S_iiiiiiiiii)
        .other          _Z7conv_wsPfS_S_iiiiiiiiii,@"STO_CUDA_ENTRY STV_DEFAULT"
_Z7conv_wsPfS_S_iiiiiiiiii:
.text._Z7conv_wsPfS_S_iiiiiiiiii:
[----:B------:R-:W-:Y:S08]  /*0000*/  LDC R1, c[0x0][0x37c] ;  /* 0x0000df00ff017b82 */ /* 0x000ff00000000800 */
[----:B------:R-:W0:Y:S01]  /*0010*/  LDC.64 R2, c[0x0][0x3a0] ;  /* 0x0000e800ff027b82 */ /* 0x000e220000000a00 */
[----:B------:R-:W1:Y:S01]  /*0020*/  S2R R6, SR_CTAID.X ;  /* 0x0000000000067919 */ /* 0x000e620000002500 */
[----:B------:R-:W2:Y:S01]  /*0030*/  LDCU UR5, c[0x0][0x3b8] ;  /* 0x00007700ff0577ac */ /* 0x000ea20008000800 */
[----:B------:R-:W-:Y:S01]  /*0040*/  BSSY.RECONVERGENT B0, `(.L_x_19) ;  /* 0x00000eb000007945 */ /* 0x000fe20003800200 */
[----:B------:R-:W3:Y:S04]  /*0050*/  LDCU.64 UR12, c[0x0][0x358] ;  /* 0x00006b00ff0c77ac */ /* 0x000ee80008000a00 */
[----:B------:R-:W4:Y:S01]  /*0060*/  LDC.64 R12, c[0x0][0x3a8] ;  /* 0x0000ea00ff0c7b82 */ /* 0x000f220000000a00 */
[----:B------:R-:W0:Y:S02]  /*0070*/  LDCU UR4, c[0x0][0x3bc] ;  /* 0x00007780ff0477ac */ /* 0x000e240008000800 */
[----:B0-----:R-:W-:-:S05]  /*0080*/  IMAD R2, R3, R2, RZ ;  /* 0x0000000203027224 */ /* 0x001fca00078e02ff */
[----:B------:R-:W-:-:S05]  /*0090*/  I2FP.F32.S32 R0, R2 ;  /* 0x0000000200007245 */ /* 0x000fca0000201400 */
[----:B------:R-:W-:-:S04]  /*00a0*/  FMUL R0, R0, 0.001953125 ;  /* 0x3b00000000007820 */ /* 0x000fc80000400000 */
[----:B------:R1:W0:Y:S02]  /*00b0*/  F2I.CEIL.NTZ R5, R0 ;  /* 0x0000000000057305 */ /* 0x000224000020b100 */
[----:B-1----:R-:W-:Y:S02]  /*00c0*/  IABS R0, R6 ;  /* 0x0000000600007213 */ /* 0x002fe40000000000 */
[-C--:B0-----:R-:W-:Y:S02]  /*00d0*/  IABS R10, R5.reuse ;  /* 0x00000005000a7213 */ /* 0x081fe40000000000 */
[----:B------:R-:W-:Y:S02]  /*00e0*/  IABS R11, R5 ;  /* 0x00000005000b7213 */ /* 0x000fe40000000000 */
[----:B------:R-:W0:Y:S08]  /*00f0*/  I2F.RP R4, R10 ;  /* 0x0000000a00047306 */ /* 0x000e300000209400 */
[----:B0-----:R-:W0:Y:S02]  /*0100*/  MUFU.RCP R4, R4 ;  /* 0x0000000400047308 */ /* 0x001e240000001000 */
[----:B0-----:R-:W-:-:S06]  /*0110*/  IADD3 R8, PT, PT, R4, 0xffffffe, RZ ;  /* 0x0ffffffe04087810 */ /* 0x001fcc0007ffe0ff */
[----:B------:R0:W1:Y:S02]  /*0120*/  F2I.FTZ.U32.TRUNC.NTZ R9, R8 ;  /* 0x0000000800097305 */ /* 0x000064000021f000 */
[----:B0-----:R-:W-:Y:S01]  /*0130*/  HFMA2 R8, -RZ, RZ, 0, 0 ;  /* 0x00000000ff087431 */ /* 0x001fe200000001ff */
[----:B-1----:R-:W-:-:S05]  /*0140*/  IADD3 R7, PT, PT, RZ, -R9, RZ ;  /* 0x80000009ff077210 */ /* 0x002fca0007ffe0ff */
[----:B------:R-:W-:-:S04]  /*0150*/  IMAD R7, R7, R10, RZ ;  /* 0x0000000a07077224 */ /* 0x000fc800078e02ff */
[----:B------:R-:W-:Y:S01]  /*0160*/  IMAD.HI.U32 R9, R9, R7, R8 ;  /* 0x0000000709097227 */ /* 0x000fe200078e0008 */
[----:B------:R-:W-:Y:S02]  /*0170*/  MOV R7, R0 ;  /* 0x0000000000077202 */ /* 0x000fe40000000f00 */
[----:B------:R-:W-:Y:S01]  /*0180*/  IADD3 R0, PT, PT, RZ, -R11, RZ ;  /* 0x8000000bff007210 */ /* 0x000fe20007ffe0ff */
[----:B----4-:R-:W-:Y:S02]  /*0190*/  IMAD R8, R13, R12, RZ ;  /* 0x0000000c0d087224 */ /* 0x010fe400078e02ff */
[----:B------:R-:W-:-:S04]  /*01a0*/  IMAD.HI.U32 R4, R9, R7, RZ ;  /* 0x0000000709047227 */ /* 0x000fc800078e00ff */
[----:B------:R-:W-:Y:S02]  /*01b0*/  IMAD R7, R4, R0, R7 ;  /* 0x0000000004077224 */ /* 0x000fe400078e0207 */
[----:B------:R-:W0:Y:S01]  /*01c0*/  S2R R0, SR_TID.X ;  /* 0x0000000000007919 */ /* 0x000e220000002100 */
[----:B--2---:R-:W-:Y:S02]  /*01d0*/  IMAD R8, R8, UR5, RZ ;  /* 0x0000000508087c24 */ /* 0x004fe4000f8e02ff */
[----:B------:R-:W-:-:S03]  /*01e0*/  ISETP.GT.U32.AND P2, PT, R10, R7, PT ;  /* 0x000000070a00720c */ /* 0x000fc60003f44070 */
[----:B------:R-:W-:-:S05]  /*01f0*/  I2FP.F32.S32 R9, R8 ;  /* 0x0000000800097245 */ /* 0x000fca0000201400 */
[----:B------:R-:W-:-:S05]  /*0200*/  FMUL R9, R9, 0.001953125 ;  /* 0x3b00000009097820 */ /* 0x000fca0000400000 */
[-C--:B------:R-:W-:Y:S01]  /*0210*/  @!P2 IADD3 R7, PT, PT, R7, -R10.reuse, RZ ;  /* 0x8000000a0707a210 */ /* 0x080fe20007ffe0ff */
[----:B------:R-:W0:Y:S01]  /*0220*/  F2I.CEIL.NTZ R9, R9 ;  /* 0x0000000900097305 */ /* 0x000e22000020b100 */
[----:B------:R-:W-:Y:S02]  /*0230*/  @!P2 IADD3 R4, PT, PT, R4, 0x1, RZ ;  /* 0x000000010404a810 */ /* 0x000fe40007ffe0ff */
[----:B------:R-:W-:Y:S02]  /*0240*/  ISETP.GE.U32.AND P0, PT, R7, R10, PT ;  /* 0x0000000a0700720c */ /* 0x000fe40003f06070 */
[----:B------:R-:W-:Y:S02]  /*0250*/  LOP3.LUT R7, R6, R5, RZ, 0x3c, !PT ;  /* 0x0000000506077212 */ /* 0x000fe400078e3cff */
[----:B------:R-:W-:Y:S02]  /*0260*/  ISETP.NE.AND P2, PT, R5, RZ, PT ;  /* 0x000000ff0500720c */ /* 0x000fe40003f45270 */
[----:B------:R-:W-:Y:S01]  /*0270*/  ISETP.GE.AND P1, PT, R7, RZ, PT ;  /* 0x000000ff0700720c */ /* 0x000fe20003f26270 */
[----:B0-----:R-:W-:-:S06]  /*0280*/  IMAD R7, R9, R0, RZ ;  /* 0x0000000009077224 */ /* 0x001fcc00078e02ff */
[----:B------:R-:W-:Y:S02]  /*0290*/  @P0 IADD3 R4, PT, PT, R4, 0x1, RZ ;  /* 0x0000000104040810 */ /* 0x000fe40007ffe0ff */
[----:B------:R-:W-:-:S04]  /*02a0*/  ISETP.GE.AND P0, PT, R7, R8, PT ;  /* 0x000000080700720c */ /* 0x000fc80003f06270 */
[----:B------:R-:W-:Y:S02]  /*02b0*/  @!P1 IADD3 R4, PT, PT, -R4, RZ, RZ ;  /* 0x000000ff04049210 */ /* 0x000fe40007ffe1ff */
[----:B------:R-:W-:-:S04]  /*02c0*/  @!P2 LOP3.LUT R4, RZ, R5, RZ, 0x33, !PT ;  /* 0x00000005ff04a212 */ /* 0x000fc800078e33ff */
[----:B------:R-:W-:-:S05]  /*02d0*/  IADD3 R10, PT, PT, -R4, RZ, RZ ;  /* 0x000000ff040a7210 */ /* 0x000fca0007ffe1ff */
[----:B------:R-:W-:Y:S01]  /*02e0*/  IMAD R5, R5, R10, R6 ;  /* 0x0000000a05057224 */ /* 0x000fe200078e0206 */
[----:B---3--:R-:W-:Y:S06]  /*02f0*/  @P0 BRA `(.L_x_20) ;  /* 0x0000000800fc0947 */ /* 0x008fec0003800000 */
[----:B------:R-:W-:-:S04]  /*0300*/  IADD3 R6, PT, PT, R9, R7, RZ ;  /* 0x0000000709067210 */ /* 0x000fc80007ffe0ff */
[----:B------:R-:W-:Y:S02]  /*0310*/  ISETP.GT.AND P0, PT, R6, R7, PT ;  /* 0x000000070600720c */ /* 0x000fe40003f04270 */
[----:B------:R-:W-:-:S11]  /*0320*/  VIMNMX R6, PT, PT, R8, R6, PT ;  /* 0x0000000608067248 */ /* 0x000fd60003fe0100 */
[----:B------:R-:W-:Y:S05]  /*0330*/  @!P0 BRA `(.L_x_20) ;  /* 0x0000000800ec8947 */ /* 0x000fea0003800000 */
[C---:B------:R-:W-:Y:S01]  /*0340*/  VIADDMNMX R8, R7.reuse, 0x1, R6, !PT ;  /* 0x0000000107087846 */ /* 0x040fe20007800106 */
[----:B------:R-:W-:Y:S03]  /*0350*/  BSSY.RECONVERGENT B1, `(.L_x_21) ;  /* 0x0000016000017945 */ /* 0x000fe60003800200 */
[CC--:B------:R-:W-:Y:S02]  /*0360*/  IADD3 R9, PT, PT, -R7.reuse, R8.reuse, RZ ;  /* 0x0000000807097210 */ /* 0x0c0fe40007ffe1ff */
[----:B------:R-:W-:Y:S02]  /*0370*/  IADD3 R10, PT, PT, R7, -R8, RZ ;  /* 0x80000008070a7210 */ /* 0x000fe40007ffe0ff */
[----:B------:R-:W-:Y:S02]  /*0380*/  LOP3.LUT P0, R8, R9, 0x3, RZ, 0xc0, !PT ;  /* 0x0000000309087812 */ /* 0x000fe4000780c0ff */
[----:B------:R-:W-:-:S02]  /*0390*/  ISETP.GT.U32.AND P1, PT, R10, -0x4, PT ;  /* 0xfffffffc0a00780c */ /* 0x000fc40003f24070 */
[----:B------:R-:W-:-:S09]  /*03a0*/  MOV R9, R7 ;  /* 0x0000000700097202 */ /* 0x000fd20000000f00 */
[----:B------:R-:W-:Y:S05]  /*03b0*/  @!P0 BRA `(.L_x_22) ;  /* 0x00000000003c8947 */ /* 0x000fea0003800000 */
[----:B------:R-:W0:Y:S01]  /*03c0*/  S2R R15, SR_CgaCtaId ;  /* 0x00000000000f7919 */ /* 0x000e220000008800 */
[----:B------:R-:W1:Y:S01]  /*03d0*/  LDC.64 R10, c[0x0][0x388] ;  /* 0x0000e200ff0a7b82 */ /* 0x000e620000000a00 */
[----:B------:R-:W-:Y:S02]  /*03e0*/  MOV R14, 0x400 ;  /* 0x00000400000e7802 */ /* 0x000fe40000000f00 */
[----:B------:R-:W-:Y:S01]  /*03f0*/  MOV R9, R7 ;  /* 0x0000000700097202 */ /* 0x000fe20000000f00 */
[----:B------:R-:W-:Y:S01]  /*0400*/  HFMA2 R7, -RZ, RZ, 0, 0 ;  /* 0x00000000ff077431 */ /* 0x000fe200000001ff */
[----:B0-----:R-:W-:-:S07]  /*0410*/  LEA R16, R15, R14, 0x18 ;  /* 0x0000000e0f107211 */ /* 0x001fce00078ec0ff */
.L_x_23:
[----:B------:R-:W-:-:S04]  /*0420*/  IMAD R15, R9, UR4, R4 ;  /* 0x00000004090f7c24 */ /* 0x000fc8000f8e0204 */
[----:B01----:R-:W-:-:S06]  /*0430*/  IMAD.WIDE R14, R15, 0x4, R10 ;  /* 0x000000040f0e7825 */ /* 0x003fcc00078e020a */
[----:B------:R-:W2:Y:S01]  /*0440*/  LDG.E R14, desc[UR12][R14.64] ;  /* 0x0000000c0e0e7981 */ /* 0x000ea2000c1e1900 */
[----:B------:R-:W-:Y:S02]  /*0450*/  LEA R17, R9, R16, 0x2 ;  /* 0x0000001009117211 */ /* 0x000fe400078e10ff */
[----:B------:R-:W-:Y:S02]  /*0460*/  IADD3 R7, PT, PT, R7, 0x1, RZ ;  /* 0x0000000107077810 */ /* 0x000fe40007ffe0ff */
[----:B------:R-:W-:Y:S02]  /*0470*/  IADD3 R9, PT, PT, R9, 0x1, RZ ;  /* 0x0000000109097810 */ /* 0x000fe40007ffe0ff */
[----:B------:R-:W-:Y:S01]  /*0480*/  ISETP.NE.AND P0, PT, R7, R8, PT ;  /* 0x000000080700720c */ /* 0x000fe20003f05270 */
[----:B--2---:R0:W-:-:S12]  /*0490*/  STS [R17], R14 ;  /* 0x0000000e11007388 */ /* 0x0041d80000000800 */
[----:B------:R-:W-:Y:S05]  /*04a0*/  @P0 BRA `(.L_x_23) ;  /* 0xfffffffc00dc0947 */ /* 0x000fea000383ffff */
.L_x_22:
[----:B------:R-:W-:Y:S05]  /*04b0*/  BSYNC.RECONVERGENT B1 ;  /* 0x0000000000017941 */ /* 0x000fea0003800200 */
.L_x_21:
[----:B------:R-:W-:Y:S05]  /*04c0*/  @P1 BRA `(.L_x_20) ;  /* 0x0000000800881947 */ /* 0x000fea0003800000 */
[----:B------:R-:W1:Y:S01]  /*04d0*/  S2R R7, SR_CgaCtaId ;  /* 0x0000000000077919 */ /* 0x000e620000008800 */
[----:B------:R-:W-:Y:S01]  /*04e0*/  IADD3 R8, PT, PT, R6, -R9, RZ ;  /* 0x8000000906087210 */ /* 0x000fe20007ffe0ff */
[----:B------:R-:W-:Y:S01]  /*04f0*/  BSSY.RECONVERGENT B1, `(.L_x_24) ;  /* 0x0000059000017945 */ /* 0x000fe20003800200 */
[----:B------:R-:W-:Y:S02]  /*0500*/  PLOP3.LUT P0, PT, PT, PT, PT, 0x80, 0x8 ;  /* 0x000000000008781c */ /* 0x000fe40003f0f070 */
[----:B------:R-:W-:Y:S02]  /*0510*/  ISETP.GT.AND P1, PT, R8, 0xc, PT ;  /* 0x0000000c0800780c */ /* 0x000fe40003f24270 */
[----:B------:R-:W-:-:S04]  /*0520*/  MOV R8, 0x400 ;  /* 0x0000040000087802 */ /* 0x000fc80000000f00 */
[----:B-1----:R-:W-:-:S07]  /*0530*/  LEA R8, R7, R8, 0x18 ;  /* 0x0000000807087211 */ /* 0x002fce00078ec0ff */
[----:B------:R-:W-:Y:S05]  /*0540*/  @!P1 BRA `(.L_x_25) ;  /* 0x00000004004c9947 */ /* 0x000fea0003800000 */
[----:B0-----:R-:W0:Y:S01]  /*0550*/  LDC.64 R14, c[0x0][0x388] ;  /* 0x0000e200ff0e7b82 */ /* 0x001e220000000a00 */
[----:B------:R-:W-:Y:S02]  /*0560*/  PLOP3.LUT P0, PT, PT, PT, PT, 0x8, 0x80 ;  /* 0x000000000080781c */ /* 0x000fe40003f0e170 */
[----:B------:R-:W-:-:S11]  /*0570*/  IADD3 R7, PT, PT, R6, -0xc, RZ ;  /* 0xfffffff406077810 */ /* 0x000fd60007ffe0ff */
.L_x_26:
[----:B-1----:R-:W1:Y:S01]  /*0580*/  LDCU UR6, c[0x0][0x3bc] ;  /* 0x00007780ff0677ac */ /* 0x002e620008000800 */
[----:B------:R-:W-:-:S05]  /*0590*/  IADD3 R17, PT, PT, R9, 0x4, RZ ;  /* 0x0000000409117810 */ /* 0x000fca0007ffe0ff */
[--C-:B-1----:R-:W-:Y:S02]  /*05a0*/  IMAD R21, R17, UR6, R4.reuse ;  /* 0x0000000611157c24 */ /* 0x102fe4000f8e0204 */
[----:B------:R-:W-:-:S03]  /*05b0*/  IMAD R19, R9, UR6, R4 ;  /* 0x0000000609137c24 */ /* 0x000fc6000f8e0204 */
[----:B------:R-:W-:Y:S01]  /*05c0*/  IADD3 R23, PT, PT, R21, UR6, RZ ;  /* 0x0000000615177c10 */ /* 0x000fe2000fffe0ff */
[C---:B0-----:R-:W-:Y:S01]  /*05d0*/  IMAD.WIDE R16, R19.reuse, 0x4, R14 ;  /* 0x0000000413107825 */ /* 0x041fe200078e020e */
[----:B------:R-:W-:-:S03]  /*05e0*/  IADD3 R11, PT, PT, R19, UR6, RZ ;  /* 0x00000006130b7c10 */ /* 0x000fc6000fffe0ff */
[--C-:B------:R-:W-:Y:S01]  /*05f0*/  IMAD.WIDE R20, R21, 0x4, R14.reuse ;  /* 0x0000000415147825 */ /* 0x100fe200078e020e */
[----:B------:R-:W2:Y:S03]  /*0600*/  LDG.E R27, desc[UR12][R16.64] ;  /* 0x0000000c101b7981 */ /* 0x000ea6000c1e1900 */
[--C-:B------:R-:W-:Y:S02]  /*0610*/  IMAD.WIDE R22, R23, 0x4, R14.reuse ;  /* 0x0000000417167825 */ /* 0x100fe400078e020e */
[----:B------:R0:W3:Y:S02]  /*0620*/  LDG.E R21, desc[UR12][R20.64] ;  /* 0x0000000c14157981 */ /* 0x0000e4000c1e1900 */
[----:B------:R-:W-:Y:S01]  /*0630*/  IMAD.WIDE R10, R11, 0x4, R14 ;  /* 0x000000040b0a7825 */ /* 0x000fe200078e020e */
[----:B------:R-:W-:Y:S01]  /*0640*/  IADD3 R19, PT, PT, R9, 0x8, RZ ;  /* 0x0000000809137810 */ /* 0x000fe20007ffe0ff */
[----:B------:R-:W4:Y:S04]  /*0650*/  LDG.E R23, desc[UR12][R22.64] ;  /* 0x0000000c16177981 */ /* 0x000f28000c1e1900 */
[----:B------:R1:W5:Y:S01]  /*0660*/  LDG.E R29, desc[UR12][R10.64] ;  /* 0x0000000c0a1d7981 */ /* 0x000362000c1e1900 */
[----:B------:R-:W-:-:S04]  /*0670*/  IMAD R18, R19, UR6, R4 ;  /* 0x0000000613127c24 */ /* 0x000fc8000f8e0204 */
[----:B------:R-:W-:-:S05]  /*0680*/  IMAD.WIDE R24, R18, 0x4, R14 ;  /* 0x0000000412187825 */ /* 0x000fca00078e020e */
[----:B------:R1:W5:Y:S01]  /*0690*/  LDG.E R19, desc[UR12][R24.64] ;  /* 0x0000000c18137981 */ /* 0x000362000c1e1900 */
[----:B------:R-:W-:-:S05]  /*06a0*/  IADD3 R28, PT, PT, R9, 0xc, RZ ;  /* 0x0000000c091c7810 */ /* 0x000fca0007ffe0ff */
[----:B------:R-:W-:Y:S01]  /*06b0*/  IMAD R28, R28, UR6, R4 ;  /* 0x000000061c1c7c24 */ /* 0x000fe2000f8e0204 */
[C---:B0-----:R-:W-:Y:S02]  /*06c0*/  IADD3 R20, PT, PT, R9.reuse, 0x2, RZ ;  /* 0x0000000209147810 */ /* 0x041fe40007ffe0ff */
[C---:B------:R-:W-:Y:S01]  /*06d0*/  IADD3 R26, PT, PT, R9.reuse, 0x6, RZ ;  /* 0x00000006091a7810 */ /* 0x040fe20007ffe0ff */
[----:B------:R-:W-:Y:S01]  /*06e0*/  IMAD.WIDE R16, R28, 0x4, R14 ;  /* 0x000000041c107825 */ /* 0x000fe200078e020e */
[C---:B-1----:R-:W-:Y:S02]  /*06f0*/  LEA R10, R9.reuse, R8, 0x2 ;  /* 0x00000008090a7211 */ /* 0x042fe400078e10ff */
[C---:B------:R-:W-:Y:S01]  /*0700*/  IADD3 R22, PT, PT, R9.reuse, 0x3, RZ ;  /* 0x0000000309167810 */ /* 0x040fe20007ffe0ff */
[----:B------:R-:W-:Y:S01]  /*0710*/  IMAD R25, R20, UR6, R4 ;  /* 0x0000000614197c24 */ /* 0x000fe2000f8e0204 */
[----:B------:R0:W5:Y:S01]  /*0720*/  LDG.E R11, desc[UR12][R16.64] ;  /* 0x0000000c100b7981 */ /* 0x000162000c1e1900 */
[----:B------:R-:W-:-:S02]  /*0730*/  IADD3 R20, PT, PT, R9, 0x7, RZ ;  /* 0x0000000709147810 */ /* 0x000fc40007ffe0ff */
[--C-:B------:R-:W-:Y:S02]  /*0740*/  IMAD R24, R22, UR6, R4.reuse ;  /* 0x0000000616187c24 */ /* 0x100fe4000f8e0204 */
[----:B0-----:R-:W-:-:S04]  /*0750*/  IMAD R17, R26, UR6, R4 ;  /* 0x000000061a117c24 */ /* 0x001fc8000f8e0204 */
[----:B------:R-:W-:Y:S01]  /*0760*/  IMAD.WIDE R16, R17, 0x4, R14 ;  /* 0x0000000411107825 */ /* 0x000fe200078e020e */
[----:B------:R-:W-:Y:S01]  /*0770*/  IADD3 R18, PT, PT, R18, UR6, RZ ;  /* 0x0000000612127c10 */ /* 0x000fe2000fffe0ff */
[----:B--2---:R0:W-:Y:S04]  /*0780*/  STS [R10], R27 ;  /* 0x0000001b0a007388 */ /* 0x0041e80000000800 */
[----:B---3--:R1:W-:Y:S01]  /*0790*/  STS [R10+0x10], R21 ;  /* 0x000010150a007388 */ /* 0x0083e20000000800 */
[----:B0-----:R-:W-:-:S03]  /*07a0*/  IADD3 R27, PT, PT, R9, 0xa, RZ ;  /* 0x0000000a091b7810 */ /* 0x001fc60007ffe0ff */
[----:B----4-:R0:W-:Y:S01]  /*07b0*/  STS [R10+0x14], R23 ;  /* 0x000014170a007388 */ /* 0x0101e20000000800 */
[----:B-1----:R-:W-:-:S03]  /*07c0*/  IMAD R21, R20, UR6, R4 ;  /* 0x0000000614157c24 */ /* 0x002fc6000f8e0204 */
[----:B-----5:R1:W-:Y:S01]  /*07d0*/  STS [R10+0x4], R29 ;  /* 0x0000041d0a007388 */ /* 0x0203e20000000800 */
[----:B------:R-:W-:Y:S01]  /*07e0*/  IMAD R20, R27, UR6, R4 ;  /* 0x000000061b147c24 */ /* 0x000fe2000f8e0204 */
[----:B------:R-:W-:Y:S01]  /*07f0*/  IADD3 R27, PT, PT, R9, 0xb, RZ ;  /* 0x0000000b091b7810 */ /* 0x000fe20007ffe0ff */
[----:B0-----:R-:W-:-:S04]  /*0800*/  IMAD.WIDE R22, R25, 0x4, R14 ;  /* 0x0000000419167825 */ /* 0x001fc800078e020e */
[--C-:B------:R-:W-:Y:S01]  /*0810*/  IMAD.WIDE R24, R24, 0x4, R14.reuse ;  /* 0x0000000418187825 */ /* 0x100fe200078e020e */
[----:B-1----:R0:W2:Y:S04]  /*0820*/  LDG.E R29, desc[UR12][R16.64] ;  /* 0x0000000c101d7981 */ /* 0x0020a8000c1e1900 */
[----:B------:R1:W3:Y:S04]  /*0830*/  LDG.E R26, desc[UR12][R22.64] ;  /* 0x0000000c161a7981 */ /* 0x0002e8000c1e1900 */
[----:B------:R-:W4:Y:S01]  /*0840*/  LDG.E R24, desc[UR12][R24.64] ;  /* 0x0000000c18187981 */ /* 0x000f22000c1e1900 */
[----:B0-----:R-:W-:-:S04]  /*0850*/  IMAD.WIDE R16, R21, 0x4, R14 ;  /* 0x0000000415107825 */ /* 0x001fc800078e020e */
[----:B------:R-:W-:-:S04]  /*0860*/  IMAD.WIDE R20, R20, 0x4, R14 ;  /* 0x0000000414147825 */ /* 0x000fc800078e020e */
[----:B-1----:R-:W-:Y:S01]  /*0870*/  IMAD R23, R27, UR6, R4 ;  /* 0x000000061b177c24 */ /* 0x002fe2000f8e0204 */
[----:B------:R0:W5:Y:S03]  /*0880*/  LDG.E R25, desc[UR12][R20.64] ;  /* 0x0000000c14197981 */ /* 0x000166000c1e1900 */
[----:B------:R-:W-:Y:S01]  /*0890*/  IMAD.WIDE R22, R23, 0x4, R14 ;  /* 0x0000000417167825 */ /* 0x000fe200078e020e */
[----:B------:R1:W5:Y:S01]  /*08a0*/  LDG.E R27, desc[UR12][R16.64] ;  /* 0x0000000c101b7981 */ /* 0x000362000c1e1900 */
[----:B0-----:R-:W-:-:S03]  /*08b0*/  IADD3 R21, PT, PT, R28, UR6, RZ ;  /* 0x000000061c157c10 */ /* 0x001fc6000fffe0ff */
[----:B------:R0:W-:Y:S01]  /*08c0*/  STS [R10+0x20], R19 ;  /* 0x000020130a007388 */ /* 0x0001e20000000800 */
[----:B-1----:R-:W-:-:S03]  /*08d0*/  IMAD.WIDE R16, R18, 0x4, R14 ;  /* 0x0000000412107825 */ /* 0x002fc600078e020e */
[----:B------:R1:W5:Y:S04]  /*08e0*/  LDG.E R28, desc[UR12][R22.64] ;  /* 0x0000000c161c7981 */ /* 0x000368000c1e1900 */
[----:B------:R-:W5:Y:S01]  /*08f0*/  LDG.E R17, desc[UR12][R16.64] ;  /* 0x0000000c10117981 */ /* 0x000f62000c1e1900 */
[----:B0-----:R-:W-:Y:S01]  /*0900*/  IMAD.WIDE R18, R21, 0x4, R14 ;  /* 0x0000000415127825 */ /* 0x001fe200078e020e */
[C---:B------:R-:W-:Y:S02]  /*0910*/  IADD3 R21, PT, PT, R9.reuse, 0xe, RZ ;  /* 0x0000000e09157810 */ /* 0x040fe40007ffe0ff */
[----:B-1----:R-:W-:-:S03]  /*0920*/  IADD3 R23, PT, PT, R9, 0xf, RZ ;  /* 0x0000000f09177810 */ /* 0x002fc60007ffe0ff */
[--C-:B------:R-:W-:Y:S01]  /*0930*/  IMAD R21, R21, UR6, R4.reuse ;  /* 0x0000000615157c24 */ /* 0x100fe2000f8e0204 */
[----:B------:R-:W5:Y:S01]  /*0940*/  LDG.E R18, desc[UR12][R18.64] ;  /* 0x0000000c12127981 */ /* 0x000f62000c1e1900 */
[----:B------:R-:W-:Y:S02]  /*0950*/  IMAD R23, R23, UR6, R4 ;  /* 0x0000000617177c24 */ /* 0x000fe4000f8e0204 */
[----:B------:R-:W-:-:S04]  /*0960*/  IMAD.WIDE R20, R21, 0x4, R14 ;  /* 0x0000000415147825 */ /* 0x000fc800078e020e */
[----:B------:R-:W-:Y:S02]  /*0970*/  IMAD.WIDE R22, R23, 0x4, R14 ;  /* 0x0000000417167825 */ /* 0x000fe400078e020e */
[----:B------:R-:W5:Y:S04]  /*0980*/  LDG.E R21, desc[UR12][R20.64] ;  /* 0x0000000c14157981 */ /* 0x000f68000c1e1900 */
[----:B------:R-:W5:Y:S01]  /*0990*/  LDG.E R23, desc[UR12][R22.64] ;  /* 0x0000000c16177981 */ /* 0x000f62000c1e1900 */
[----:B------:R-:W-:-:S03]  /*09a0*/  IADD3 R9, PT, PT, R9, 0x10, RZ ;  /* 0x0000001009097810 */ /* 0x000fc60007ffe0ff */
[----:B------:R1:W-:Y:S01]  /*09b0*/  STS [R10+0x30], R11 ;  /* 0x0000300b0a007388 */ /* 0x0003e20000000800 */
[----:B------:R-:W-:-:S03]  /*09c0*/  ISETP.GE.AND P1, PT, R9, R7, PT ;  /* 0x000000070900720c */ /* 0x000fc60003f26270 */
[----:B--2---:R1:W-:Y:S04]  /*09d0*/  STS [R10+0x18], R29 ;  /* 0x0000181d0a007388 */ /* 0x0043e80000000800 */
[----:B---3--:R1:W-:Y:S04]  /*09e0*/  STS [R10+0x8], R26 ;  /* 0x0000081a0a007388 */ /* 0x0083e80000000800 */
[----:B----4-:R1:W-:Y:S04]  /*09f0*/  STS [R10+0xc], R24 ;  /* 0x00000c180a007388 */ /* 0x0103e80000000800 */
[----:B-----5:R1:W-:Y:S04]  /*0a00*/  STS [R10+0x28], R25 ;  /* 0x000028190a007388 */ /* 0x0203e80000000800 */
[----:B------:R1:W-:Y:S04]  /*0a10*/  STS [R10+0x1c], R27 ;  /* 0x00001c1b0a007388 */ /* 0x0003e80000000800 */
[----:B------:R1:W-:Y:S04]  /*0a20*/  STS [R10+0x2c], R28 ;  /* 0x00002c1c0a007388 */ /* 0x0003e80000000800 */
[----:B------:R1:W-:Y:S04]  /*0a30*/  STS [R10+0x24], R17 ;  /* 0x000024110a007388 */ /* 0x0003e80000000800 */
[----:B------:R1:W-:Y:S04]  /*0a40*/  STS [R10+0x34], R18 ;  /* 0x000034120a007388 */ /* 0x0003e80000000800 */
[----:B------:R1:W-:Y:S04]  /*0a50*/  STS [R10+0x38], R21 ;  /* 0x000038150a007388 */ /* 0x0003e80000000800 */
[----:B------:R1:W-:Y:S01]  /*0a60*/  STS [R10+0x3c], R23 ;  /* 0x00003c170a007388 */ /* 0x0003e20000000800 */
[----:B------:R-:W-:Y:S05]  /*0a70*/  @!P1 BRA `(.L_x_26) ;  /* 0xfffffff800c09947 */ /* 0x000fea000383ffff */
.L_x_25:
[----:B------:R-:W-:Y:S05]  /*0a80*/  BSYNC.RECONVERGENT B1 ;  /* 0x0000000000017941 */ /* 0x000fea0003800200 */
.L_x_24:
[----:B------:R-:W-:Y:S01]  /*0a90*/  IADD3 R7, PT, PT, R6, -R9, RZ ;  /* 0x8000000906077210 */ /* 0x000fe20007ffe0ff */
[----:B------:R-:W-:Y:S03]  /*0aa0*/  BSSY.RECONVERGENT B1, `(.L_x_27) ;  /* 0x000002d000017945 */ /* 0x000fe60003800200 */
[----:B------:R-:W-:-:S13]  /*0ab0*/  ISETP.GT.AND P1, PT, R7, 0x4, PT ;  /* 0x000000040700780c */ /* 0x000fda0003f24270 */
[----:B------:R-:W-:Y:S05]  /*0ac0*/  @!P1 BRA `(.L_x_28) ;  /* 0x0000000000a89947 */ /* 0x000fea0003800000 */
[----:B0-----:R-:W0:Y:S01]  /*0ad0*/  LDC.64 R14, c[0x0][0x388] ;  /* 0x0000e200ff0e7b82 */ /* 0x001e220000000a00 */
[----:B------:R-:W2:Y:S01]  /*0ae0*/  LDCU UR6, c[0x0][0x3bc] ;  /* 0x00007780ff0677ac */ /* 0x000ea20008000800 */
[C---:B-1----:R-:W-:Y:S02]  /*0af0*/  IADD3 R23, PT, PT, R9.reuse, 0x4, RZ ;  /* 0x0000000409177810 */ /* 0x042fe40007ffe0ff */
[C---:B------:R-:W-:Y:S02]  /*0b00*/  IADD3 R21, PT, PT, R9.reuse, 0x3, RZ ;  /* 0x0000000309157810 */ /* 0x040fe40007ffe0ff */
[C---:B------:R-:W-:Y:S02]  /*0b10*/  IADD3 R25, PT, PT, R9.reuse, 0x6, RZ ;  /* 0x0000000609197810 */ /* 0x040fe40007ffe0ff */
[C---:B------:R-:W-:Y:S02]  /*0b20*/  IADD3 R19, PT, PT, R9.reuse, 0x2, RZ ;  /* 0x0000000209137810 */ /* 0x040fe40007ffe0ff */
[C---:B------:R-:W-:Y:S01]  /*0b30*/  IADD3 R27, PT, PT, R9.reuse, 0x7, RZ ;  /* 0x00000007091b7810 */ /* 0x040fe20007ffe0ff */
[----:B--2---:R-:W-:-:S02]  /*0b40*/  IMAD R17, R9, UR6, R4 ;  /* 0x0000000609117c24 */ /* 0x004fc4000f8e0204 */
[--C-:B------:R-:W-:Y:S02]  /*0b50*/  IMAD R23, R23, UR6, R4.reuse ;  /* 0x0000000617177c24 */ /* 0x100fe4000f8e0204 */
[----:B------:R-:W-:Y:S02]  /*0b60*/  IMAD R29, R21, UR6, R4 ;  /* 0x00000006151d7c24 */ /* 0x000fe4000f8e0204 */
[----:B0-----:R-:W-:Y:S01]  /*0b70*/  IMAD.WIDE R10, R17, 0x4, R14 ;  /* 0x00000004110a7825 */ /* 0x001fe200078e020e */
[----:B------:R-:W-:-:S03]  /*0b80*/  IADD3 R18, PT, PT, R23, UR6, RZ ;  /* 0x0000000617127c10 */ /* 0x000fc6000fffe0ff */
[--C-:B------:R-:W-:Y:S01]  /*0b90*/  IMAD R21, R25, UR6, R4.reuse ;  /* 0x0000000619157c24 */ /* 0x100fe2000f8e0204 */
[----:B------:R-:W-:Y:S01]  /*0ba0*/  IADD3 R25, PT, PT, R17, UR6, RZ ;  /* 0x0000000611197c10 */ /* 0x000fe2000fffe0ff */
[--C-:B------:R-:W-:Y:S01]  /*0bb0*/  IMAD R19, R19, UR6, R4.reuse ;  /* 0x0000000613137c24 */ /* 0x100fe2000f8e0204 */
[----:B------:R0:W2:Y:S01]  /*0bc0*/  LDG.E R7, desc[UR12][R10.64] ;  /* 0x0000000c0a077981 */ /* 0x0000a2000c1e1900 */
[----:B------:R-:W-:Y:S02]  /*0bd0*/  IMAD R27, R27, UR6, R4 ;  /* 0x000000061b1b7c24 */ /* 0x000fe4000f8e0204 */
[----:B------:R-:W-:-:S04]  /*0be0*/  IMAD.WIDE R24, R25, 0x4, R14 ;  /* 0x0000000419187825 */ /* 0x000fc800078e020e */
[--C-:B------:R-:W-:Y:S02]  /*0bf0*/  IMAD.WIDE R16, R29, 0x4, R14.reuse ;  /* 0x000000041d107825 */ /* 0x100fe400078e020e */
[----:B------:R-:W3:Y:S02]  /*0c00*/  LDG.E R24, desc[UR12][R24.64] ;  /* 0x0000000c18187981 */ /* 0x000ee4000c1e1900 */
[--C-:B0-----:R-:W-:Y:S02]  /*0c10*/  IMAD.WIDE R10, R23, 0x4, R14.reuse ;  /* 0x00000004170a7825 */ /* 0x101fe400078e020e */
[----:B------:R-:W4:Y:S02]  /*0c20*/  LDG.E R17, desc[UR12][R16.64] ;  /* 0x0000000c10117981 */ /* 0x000f24000c1e1900 */
[--C-:B------:R-:W-:Y:S02]  /*0c30*/  IMAD.WIDE R22, R19, 0x4, R14.reuse ;  /* 0x0000000413167825 */ /* 0x100fe400078e020e */
[----:B------:R-:W5:Y:S02]  /*0c40*/  LDG.E R11, desc[UR12][R10.64] ;  /* 0x0000000c0a0b7981 */ /* 0x000f64000c1e1900 */
[----:B------:R-:W-:-:S02]  /*0c50*/  IMAD.WIDE R18, R18, 0x4, R14 ;  /* 0x0000000412127825 */ /* 0x000fc400078e020e */
[----:B------:R-:W5:Y:S02]  /*0c60*/  LDG.E R23, desc[UR12][R22.64] ;  /* 0x0000000c16177981 */ /* 0x000f64000c1e1900 */
[--C-:B------:R-:W-:Y:S02]  /*0c70*/  IMAD.WIDE R20, R21, 0x4, R14.reuse ;  /* 0x0000000415147825 */ /* 0x100fe400078e020e */
[----:B------:R-:W5:Y:S02]  /*0c80*/  LDG.E R19, desc[UR12][R18.64] ;  /* 0x0000000c12137981 */ /* 0x000f64000c1e1900 */
[----:B------:R-:W-:Y:S02]  /*0c90*/  IMAD.WIDE R14, R27, 0x4, R14 ;  /* 0x000000041b0e7825 */ /* 0x000fe400078e020e */
[----:B------:R-:W5:Y:S04]  /*0ca0*/  LDG.E R21, desc[UR12][R20.64] ;  /* 0x0000000c14157981 */ /* 0x000f68000c1e1900 */
[----:B------:R-:W5:Y:S01]  /*0cb0*/  LDG.E R15, desc[UR12][R14.64] ;  /* 0x0000000c0e0f7981 */ /* 0x000f62000c1e1900 */
[----:B------:R-:W-:-:S02]  /*0cc0*/  LEA R26, R9, R8, 0x2 ;  /* 0x00000008091a7211 */ /* 0x000fc400078e10ff */
[----:B------:R-:W-:Y:S02]  /*0cd0*/  PLOP3.LUT P0, PT, PT, PT, PT, 0x8, 0x80 ;  /* 0x000000000080781c */ /* 0x000fe40003f0e170 */
[----:B------:R-:W-:Y:S01]  /*0ce0*/  IADD3 R9, PT, PT, R9, 0x8, RZ ;  /* 0x0000000809097810 */ /* 0x000fe20007ffe0ff */
[----:B--2---:R2:W-:Y:S04]  /*0cf0*/  STS [R26], R7 ;  /* 0x000000071a007388 */ /* 0x0045e80000000800 */
[----:B---3--:R2:W-:Y:S04]  /*0d00*/  STS [R26+0x4], R24 ;  /* 0x000004181a007388 */ /* 0x0085e80000000800 */
[----:B----4-:R2:W-:Y:S04]  /*0d10*/  STS [R26+0xc], R17 ;  /* 0x00000c111a007388 */ /* 0x0105e80000000800 */
[----:B-----5:R2:W-:Y:S04]  /*0d20*/  STS [R26+0x10], R11 ;  /* 0x0000100b1a007388 */ /* 0x0205e80000000800 */
[----:B------:R2:W-:Y:S04]  /*0d30*/  STS [R26+0x8], R23 ;  /* 0x000008171a007388 */ /* 0x0005e80000000800 */
[----:B------:R2:W-:Y:S04]  /*0d40*/  STS [R26+0x14], R19 ;  /* 0x000014131a007388 */ /* 0x0005e80000000800 */
[----:B------:R2:W-:Y:S04]  /*0d50*/  STS [R26+0x18], R21 ;  /* 0x000018151a007388 */ /* 0x0005e80000000800 */
[----:B------:R2:W-:Y:S02]  /*0d60*/  STS [R26+0x1c], R15 ;  /* 0x00001c0f1a007388 */ /* 0x0005e40000000800 */
.L_x_28:
[----:B------:R-:W-:Y:S05]  /*0d70*/  BSYNC.RECONVERGENT B1 ;  /* 0x0000000000017941 */ /* 0x000fea0003800200 */
.L_x_27:
[----:B------:R-:W-:-:S13]  /*0d80*/  ISETP.LT.OR P0, PT, R9, R6, P0 ;  /* 0x000000060900720c */ /* 0x000fda0000701670 */
[----:B------:R-:W-:Y:S05]  /*0d90*/  @!P0 BRA `(.L_x_20) ;  /* 0x0000000000548947 */ /* 0x000fea0003800000 */
[----:B------:R-:W3:Y:S01]  /*0da0*/  LDCU UR6, c[0x0][0x3bc] ;  /* 0x00007780ff0677ac */ /* 0x000ee20008000800 */
[----:B-12---:R-:W1:Y:S01]  /*0db0*/  LDC.64 R10, c[0x0][0x388] ;  /* 0x0000e200ff0a7b82 */ /* 0x006e620000000a00 */
[C---:B------:R-:W-:Y:S02]  /*0dc0*/  IADD3 R7, PT, PT, R9.reuse, 0x2, RZ ;  /* 0x0000000209077810 */ /* 0x040fe40007ffe0ff */
[C---:B------:R-:W-:Y:S01]  /*0dd0*/  IADD3 R19, PT, PT, R9.reuse, 0x3, RZ ;  /* 0x0000000309137810 */ /* 0x040fe20007ffe0ff */
[--C-:B---3--:R-:W-:Y:S02]  /*0de0*/  IMAD R15, R9, UR6, R4.reuse ;  /* 0x00000006090f7c24 */ /* 0x108fe4000f8e0204 */
[--C-:B------:R-:W-:Y:S02]  /*0df0*/  IMAD R7, R7, UR6, R4.reuse ;  /* 0x0000000607077c24 */ /* 0x100fe4000f8e0204 */
[----:B------:R-:W-:Y:S01]  /*0e00*/  IMAD R19, R19, UR6, R4 ;  /* 0x0000000613137c24 */ /* 0x000fe2000f8e0204 */
[C---:B0-----:R-:W-:Y:S01]  /*0e10*/  IADD3 R17, PT, PT, R15.reuse, UR6, RZ ;  /* 0x000000060f117c10 */ /* 0x041fe2000fffe0ff */
[----:B-1----:R-:W-:-:S04]  /*0e20*/  IMAD.WIDE R14, R15, 0x4, R10 ;  /* 0x000000040f0e7825 */ /* 0x002fc800078e020a */
[--C-:B------:R-:W-:Y:S02]  /*0e30*/  IMAD.WIDE R6, R7, 0x4, R10.reuse ;  /* 0x0000000407067825 */ /* 0x100fe400078e020a */
[----:B------:R-:W2:Y:S02]  /*0e40*/  LDG.E R14, desc[UR12][R14.64] ;  /* 0x0000000c0e0e7981 */ /* 0x000ea4000c1e1900 */
[--C-:B------:R-:W-:Y:S02]  /*0e50*/  IMAD.WIDE R16, R17, 0x4, R10.reuse ;  /* 0x0000000411107825 */ /* 0x100fe400078e020a */
[----:B------:R-:W3:Y:S02]  /*0e60*/  LDG.E R6, desc[UR12][R6.64] ;  /* 0x0000000c06067981 */ /* 0x000ee4000c1e1900 */
[----:B------:R-:W-:Y:S02]  /*0e70*/  IMAD.WIDE R10, R19, 0x4, R10 ;  /* 0x00000004130a7825 */ /* 0x000fe400078e020a */
[----:B------:R-:W4:Y:S04]  /*0e80*/  LDG.E R16, desc[UR12][R16.64] ;  /* 0x0000000c10107981 */ /* 0x000f28000c1e1900 */
[----:B------:R-:W5:Y:S01]  /*0e90*/  LDG.E R10, desc[UR12][R10.64] ;  /* 0x0000000c0a0a7981 */ /* 0x000f62000c1e1900 */
[----:B------:R-:W-:-:S05]  /*0ea0*/  LEA R9, R9, R8, 0x2 ;  /* 0x0000000809097211 */ /* 0x000fca00078e10ff */
[----:B--2---:R0:W-:Y:S04]  /*0eb0*/  STS [R9], R14 ;  /* 0x0000000e09007388 */ /* 0x0041e80000000800 */
[----:B---3--:R0:W-:Y:S04]  /*0ec0*/  STS [R9+0x8], R6 ;  /* 0x0000080609007388 */ /* 0x0081e80000000800 */
[----:B----4-:R0:W-:Y:S04]  /*0ed0*/  STS [R9+0x4], R16 ;  /* 0x0000041009007388 */ /* 0x0101e80000000800 */
[----:B-----5:R0:W-:Y:S02]  /*0ee0*/  STS [R9+0xc], R10 ;  /* 0x00000c0a09007388 */ /* 0x0201e40000000800 */
.L_x_20:
[----:B------:R-:W-:Y:S05]  /*0ef0*/  BSYNC.RECONVERGENT B0 ;  /* 0x0000000000007941 */ /* 0x000fea0003800200 */
.L_x_19:
[----:B------:R-:W-:-:S05]  /*0f00*/  IMAD R2, R5, -0x200, R2 ;  /* 0xfffffe0005027824 */ /* 0x000fca00078e0202 */
[----:B--2---:R-:W-:-:S04]  /*0f10*/  VIMNMX R7, PT, PT, R2, 0x200, PT ;  /* 0x0000020002077848 */ /* 0x004fc80003fe0100 */
[----:B------:R-:W-:-:S13]  /*0f20*/  ISETP.GE.AND P0, PT, R0, R7, PT ;  /* 0x000000070000720c */ /* 0x000fda0003f06270 */
[----:B------:R-:W-:Y:S05]  /*0f30*/  @P0 EXIT ;  /* 0x000000000000094d */ /* 0x000fea0003800000 */
[----:B0-----:R-:W-:Y:S01]  /*0f40*/  IABS R9, R3 ;  /* 0x0000000300097213 */ /* 0x001fe20000000000 */
[----:B------:R-:W-:Y:S01]  /*0f50*/  BAR.SYNC.DEFER_BLOCKING 0x0 ;  /* 0x0000000000007b1d */ /* 0x000fe20000010000 */
[----:B-1----:R-:W-:Y:S02]  /*0f60*/  LEA R10, R5, R0, 0x9 ;  /* 0x00000000050a7211 */ /* 0x002fe400078e48ff */
[----:B------:R-:W-:-:S03]  /*0f70*/  ISETP.GE.AND P1, PT, R12, 0x1, PT ;  /* 0x000000010c00780c */ /* 0x000fc60003f26270 */
[----:B------:R-:W0:Y:S01]  /*0f80*/  I2F.RP R2, R9 ;  /* 0x0000000900027306 */ /* 0x000e220000209400 */
[----:B------:R-:W1:Y:S07]  /*0f90*/  LDCU UR4, c[0x0][0x3bc] ;  /* 0x00007780ff0477ac */ /* 0x000e6e0008000800 */
[----:B0-----:R-:W0:Y:S02]  /*0fa0*/  MUFU.RCP R2, R2 ;  /* 0x0000000200027308 */ /* 0x001e240000001000 */
[----:B0-----:R-:W-:-:S06]  /*0fb0*/  IADD3 R6, PT, PT, R2, 0xffffffe, RZ ;  /* 0x0ffffffe02067810 */ /* 0x001fcc0007ffe0ff */
[----:B------:R0:W2:Y:S02]  /*0fc0*/  F2I.FTZ.U32.TRUNC.NTZ R7, R6 ;  /* 0x0000000600077305 */ /* 0x0000a4000021f000 */
[----:B0-----:R-:W-:Y:S01]  /*0fd0*/  HFMA2 R6, -RZ, RZ, 0, 0 ;  /* 0x00000000ff067431 */ /* 0x001fe200000001ff */
[----:B--2---:R-:W-:-:S05]  /*0fe0*/  IADD3 R8, PT, PT, RZ, -R7, RZ ;  /* 0x80000007ff087210 */ /* 0x004fca0007ffe0ff */
[----:B------:R-:W-:Y:S01]  /*0ff0*/  IMAD R5, R8, R9, RZ ;  /* 0x0000000908057224 */ /* 0x000fe200078e02ff */
[----:B------:R-:W-:-:S03]  /*1000*/  IABS R8, R10 ;  /* 0x0000000a00087213 */ /* 0x000fc60000000000 */
[----:B------:R-:W-:-:S04]  /*1010*/  IMAD.HI.U32 R7, R7, R5, R6 ;  /* 0x0000000507077227 */ /* 0x000fc800078e0006 */
[----:B-1----:R-:W-:Y:S02]  /*1020*/  IMAD R5, R10, UR4, R4 ;  /* 0x000000040a057c24 */ /* 0x002fe4000f8e0204 */
[----:B------:R-:W-:-:S05]  /*1030*/  IMAD.HI.U32 R0, R7, R8, RZ ;  /* 0x0000000807007227 */ /* 0x000fca00078e00ff */
[----:B------:R-:W-:-:S05]  /*1040*/  IADD3 R2, PT, PT, -R0, RZ, RZ ;  /* 0x000000ff00027210 */ /* 0x000fca0007ffe1ff */
[----:B------:R-:W-:-:S05]  /*1050*/  IMAD R2, R9, R2, R8 ;  /* 0x0000000209027224 */ /* 0x000fca00078e0208 */
[----:B------:R-:W-:-:S13]  /*1060*/  ISETP.GT.U32.AND P0, PT, R9, R2, PT ;  /* 0x000000020900720c */ /* 0x000fda0003f04070 */
[-C--:B------:R-:W-:Y:S02]  /*1070*/  @!P0 IADD3 R2, PT, PT, R2, -R9.reuse, RZ ;  /* 0x8000000902028210 */ /* 0x080fe40007ffe0ff */
[----:B------:R-:W-:Y:S02]  /*1080*/  @!P0 IADD3 R0, PT, PT, R0, 0x1, RZ ;  /* 0x0000000100008810 */ /* 0x000fe40007ffe0ff */
[----:B------:R-:W-:Y:S02]  /*1090*/  ISETP.GE.U32.AND P2, PT, R2, R9, PT ;  /* 0x000000090200720c */ /* 0x000fe40003f46070 */
[----:B------:R-:W-:-:S04]  /*10a0*/  LOP3.LUT R2, R10, R3, RZ, 0x3c, !PT ;  /* 0x000000030a027212 */ /* 0x000fc800078e3cff */
[----:B------:R-:W-:-:S07]  /*10b0*/  ISETP.GE.AND P0, PT, R2, RZ, PT ;  /* 0x000000ff0200720c */ /* 0x000fce0003f06270 */
[----:B------:R-:W-:Y:S02]  /*10c0*/  @P2 IADD3 R0, PT, PT, R0, 0x1, RZ ;  /* 0x0000000100002810 */ /* 0x000fe40007ffe0ff */
[----:B------:R-:W-:Y:S01]  /*10d0*/  ISETP.NE.AND P2, PT, R3, RZ, PT ;  /* 0x000000ff0300720c */ /* 0x000fe20003f45270 */
[----:B------:R-:W-:-:S12]  /*10e0*/  @!P1 EXIT ;  /* 0x000000000000994d */ /* 0x000fd80003800000 */
[----:B------:R-:W0:Y:S01]  /*10f0*/  LDCU UR4, c[0x0][0x3b4] ;  /* 0x00007680ff0477ac */ /* 0x000e220008000800 */
[----:B------:R-:W1:Y:S01]  /*1100*/  LDC.64 R6, c[0x0][0x390] ;  /* 0x0000e400ff067b82 */ /* 0x000e620000000a00 */
[----:B------:R-:W-:Y:S02]  /*1110*/  VIMNMX R13, PT, PT, R13, UR5, PT ;  /* 0x000000050d0d7c48 */ /* 0x000fe4000bfe0100 */
[----:B------:R-:W-:Y:S02]  /*1120*/  @!P0 IADD3 R0, PT, PT, -R0, RZ, RZ ;  /* 0x000000ff00008210 */ /* 0x000fe40007ffe1ff */
[----:B------:R-:W-:Y:S02]  /*1130*/  @!P2 LOP3.LUT R0, RZ, R3, RZ, 0x33, !PT ;  /* 0x00000003ff00a212 */ /* 0x000fe400078e33ff */
[----:B------:R-:W-:Y:S02]  /*1140*/  ISETP.GE.AND P0, PT, R13, 0x1, PT ;  /* 0x000000010d00780c */ /* 0x000fe40003f06270 */
[----:B------:R-:W-:-:S05]  /*1150*/  IADD3 R2, PT, PT, -R0, RZ, RZ ;  /* 0x000000ff00027210 */ /* 0x000fca0007ffe1ff */
[----:B------:R-:W-:-:S04]  /*1160*/  IMAD R2, R3, R2, R10 ;  /* 0x0000000203027224 */ /* 0x000fc800078e020a */
[----:B0-----:R-:W-:Y:S02]  /*1170*/  IMAD R4, R2, UR4, RZ ;  /* 0x0000000402047c24 */ /* 0x001fe4000f8e02ff */
[----:B------:R-:W-:Y:S05]  /*1180*/  @!P0 EXIT ;  /* 0x000000000000894d */ /* 0x000fea0003800000 */
[----:B-1----:R-:W-:Y:S01]  /*1190*/  IMAD.WIDE R2, R5, 0x4, R6 ;  /* 0x0000000405027825 */ /* 0x002fe200078e0206 */
[----:B------:R-:W-:Y:S02]  /*11a0*/  ULOP3.LUT UR14, UR5, 0xf, URZ, 0xc0, !UPT ;  /* 0x0000000f050e7892 */ /* 0x000fe4000f8ec0ff */
[----:B------:R-:W-:Y:S02]  /*11b0*/  ULOP3.LUT UR15, UR5, 0x7, URZ, 0xc0, !UPT ;  /* 0x00000007050f7892 */ /* 0x000fe4000f8ec0ff */
[----:B------:R-:W-:Y:S01]  /*11c0*/  ULOP3.LUT UR16, UR5, 0x3, URZ, 0xc0, !UPT ;  /* 0x0000000305107892 */ /* 0x000fe2000f8ec0ff */
[----:B------:R-:W-:-:S11]  /*11d0*/  UMOV UR4, URZ ;  /* 0x000000ff00047c82 */ /* 0x000fd60008000000 */
.L_x_35:
[----:B0-----:R-:W0:Y:S01]  /*11e0*/  LDC R5, c[0x0][0x3b0] ;  /* 0x0000ec00ff057b82 */ /* 0x001e220000000800 */
[----:B------:R-:W-:Y:S01]  /*11f0*/  UMOV UR5, URZ ;  /* 0x000000ff00057c82 */ /* 0x000fe20008000000 */
[----:B01234-:R-:W-:-:S07]  /*1200*/  IMAD R5, R0, R5, UR4 ;  /* 0x0000000400057e24 */ /* 0x01ffce000f8e0205 */
.L_x_34:
[----:B0-----:R-:W0:Y:S01]  /*1210*/  LDCU UR9, c[0x0][0x3b8] ;  /* 0x00007700ff0977ac */ /* 0x001e220008000800 */
[----:B-1----:R-:W1:Y:S01]  /*1220*/  LDCU UR6, c[0x0][0x39c] ;  /* 0x00007380ff0677ac */ /* 0x002e620008000800 */
[----:B--2---:R-:W2:Y:S01]  /*1230*/  LDCU UR7, c[0x0][0x3ac] ;  /* 0x00007580ff0777ac */ /* 0x004ea20008000800 */
[----:B0-----:R-:W-:Y:S01]  /*1240*/  UISETP.GE.U32.AND UP1, UPT, UR9, 0x10, UPT ;  /* 0x000000100900788c */ /* 0x001fe2000bf26070 */
[----:B-1----:R-:W-:Y:S01]  /*1250*/  IMAD R6, R5, UR6, R4 ;  /* 0x0000000605067c24 */ /* 0x002fe2000f8e0204 */
[----:B------:R-:W-:Y:S01]  /*1260*/  UMOV UR6, URZ ;  /* 0x000000ff00067c82 */ /* 0x000fe20008000000 */
[----:B--2---:R-:W-:-:S03]  /*1270*/  UIMAD UR8, UR4, UR7, UR5 ;  /* 0x00000007040872a4 */ /* 0x004fc6000f8e0205 */
[----:B------:R-:W-:Y:S01]  /*1280*/  IADD3 R6, PT, PT, R6, UR5, RZ ;  /* 0x0000000506067c10 */ /* 0x000fe2000fffe0ff */
[----:B------:R-:W-:-:S04]  /*1290*/  UIADD3 UR5, UPT, UPT, UR5, 0x1, URZ ;  /* 0x0000000105057890 */ /* 0x000fc8000fffe0ff */
[----:B------:R-:W-:Y:S01]  /*12a0*/  IMAD R8, R6, UR9, RZ ;  /* 0x0000000906087c24 */ /* 0x000fe2000f8e02ff */
[----:B------:R-:W-:Y:S01]  /*12b0*/  UISETP.NE.AND UP0, UPT, UR5, UR7, UPT ;  /* 0x000000070500728c */ /* 0x000fe2000bf05270 */
[----:B---34-:R-:W-:Y:S10]  /*12c0*/  BRA.U !UP1, `(.L_x_29) ;  /* 0x0000000509407547 */ /* 0x018ff4000b800000 */
[----:B------:R-:W0:Y:S01]  /*12d0*/  S2UR UR10, SR_CgaCtaId ;  /* 0x00000000000a79c3 */ /* 0x000e220000008800 */
[----:B------:R-:W-:Y:S01]  /*12e0*/  UMOV UR6, 0x400 ;  /* 0x0000040000067882 */ /* 0x000fe20000000000 */
[----:B------:R-:W-:Y:S01]  /*12f0*/  UIMAD UR7, UR8, UR9, URZ ;  /* 0x00000009080772a4 */ /* 0x000fe2000f8e02ff */
[----:B------:R-:W-:Y:S01]  /*1300*/  MOV R9, R8 ;  /* 0x0000000800097202 */ /* 0x000fe20000000f00 */
[----:B0-----:R-:W-:Y:S02]  /*1310*/  ULEA UR10, UR10, UR6, 0x18 ;  /* 0x000000060a0a7291 */ /* 0x001fe4000f8ec0ff */
[----:B------:R-:W-:Y:S02]  /*1320*/  ULOP3.LUT UR6, UR9, 0x7ffffff0, URZ, 0xc0, !UPT ;  /* 0x7ffffff009067892 */ /* 0x000fe4000f8ec0ff */
[----:B------:R-:W-:Y:S02]  /*1330*/  ULEA UR7, UR7, UR10, 0x2 ;  /* 0x0000000a07077291 */ /* 0x000fe4000f8e10ff */
[----:B------:R-:W-:-:S02]  /*1340*/  UIADD3 UR10, UPT, UPT, -UR6, URZ, URZ ;  /* 0x000000ff060a7290 */ /* 0x000fc4000fffe1ff */
[----:B------:R-:W-:-:S12]  /*1350*/  UIADD3 UR7, UPT, UPT, UR7, 0x20, URZ ;  /* 0x0000002007077890 */ /* 0x000fd8000fffe0ff */
.L_x_30:
[----:B0-----:R-:W0:Y:S01]  /*1360*/  LDC.64 R6, c[0x0][0x380] ;  /* 0x0000e000ff067b82 */ /* 0x001e220000000a00 */
[----:B------:R-:W1:Y:S04]  /*1370*/  LDS R11, [UR7+-0x20] ;  /* 0xffffe007ff0b7984 */ /* 0x000e680008000800 */
[----:B------:R-:W2:Y:S04]  /*1380*/  LDS R13, [UR7+-0x1c] ;  /* 0xffffe407ff0d7984 */ /* 0x000ea80008000800 */
[----:B------:R-:W3:Y:S04]  /*1390*/  LDS R15, [UR7+-0x18] ;  /* 0xffffe807ff0f7984 */ /* 0x000ee80008000800 */
[----:B------:R-:W4:Y:S01]  /*13a0*/  LDS R17, [UR7+-0x14] ;  /* 0xffffec07ff117984 */ /* 0x000f220008000800 */
[----:B0-----:R-:W-:-:S05]  /*13b0*/  IMAD.WIDE R6, R9, 0x4, R6 ;  /* 0x0000000409067825 */ /* 0x001fca00078e0206 */
[----:B------:R-:W1:Y:S02]  /*13c0*/  LDG.E R10, desc[UR12][R6.64] ;  /* 0x0000000c060a7981 */ /* 0x000e64000c1e1900 */
[----:B-1----:R-:W-:-:S05]  /*13d0*/  FMUL R11, R10, R11 ;  /* 0x0000000b0a0b7220 */ /* 0x002fca0000400000 */
[----:B------:R-:W-:Y:S04]  /*13e0*/  REDG.E.ADD.F32.FTZ.RN.STRONG.GPU desc[UR12][R2.64], R11 ;  /* 0x0000000b020079a6 */ /* 0x000fe8000c12f30c */
[----:B------:R-:W2:Y:S04]  /*13f0*/  LDG.E R10, desc[UR12][R6.64+0x4] ;  /* 0x0000040c060a7981 */ /* 0x000ea8000c1e1900 */
[----:B------:R-:W0:Y:S01]  /*1400*/  LDS R11, [UR7+-0x10] ;  /* 0xfffff007ff0b7984 */ /* 0x000e220008000800 */
[----:B--2---:R-:W-:-:S05]  /*1410*/  FMUL R13, R10, R13 ;  /* 0x0000000d0a0d7220 */ /* 0x004fca0000400000 */
[----:B------:R-:W-:Y:S04]  /*1420*/  REDG.E.ADD.F32.FTZ.RN.STRONG.GPU desc[UR12][R2.64], R13 ;  /* 0x0000000d020079a6 */ /* 0x000fe8000c12f30c */
[----:B------:R-:W3:Y:S04]  /*1430*/  LDG.E R10, desc[UR12][R6.64+0x8] ;  /* 0x0000080c060a7981 */ /* 0x000ee8000c1e1900 */
[----:B------:R-:W1:Y:S01]  /*1440*/  LDS R13, [UR7+-0xc] ;  /* 0xfffff407ff0d7984 */ /* 0x000e620008000800 */
[----:B---3--:R-:W-:-:S05]  /*1450*/  FMUL R15, R10, R15 ;  /* 0x0000000f0a0f7220 */ /* 0x008fca0000400000 */
[----:B------:R-:W-:Y:S04]  /*1460*/  REDG.E.ADD.F32.FTZ.RN.STRONG.GPU desc[UR12][R2.64], R15 ;  /* 0x0000000f020079a6 */ /* 0x000fe8000c12f30c */
[----:B------:R-:W4:Y:S04]  /*1470*/  LDG.E R10, desc[UR12][R6.64+0xc] ;  /* 0x00000c0c060a7981 */ /* 0x000f28000c1e1900 */
[----:B------:R-:W2:Y:S01]  /*1480*/  LDS R15, [UR7+-0x8] ;  /* 0xfffff807ff0f7984 */ /* 0x000ea20008000800 */
[----:B----4-:R-:W-:-:S05]  /*1490*/  FMUL R17, R10, R17 ;  /* 0x000000110a117220 */ /* 0x010fca0000400000 */
[----:B------:R-:W-:Y:S04]  /*14a0*/  REDG.E.ADD.F32.FTZ.RN.STRONG.GPU desc[UR12][R2.64], R17 ;  /* 0x00000011020079a6 */ /* 0x000fe8000c12f30c */
[----:B------:R-:W0:Y:S04]  /*14b0*/  LDG.E R10, desc[UR12][R6.64+0x10] ;  /* 0x0000100c060a7981 */ /* 0x000e28000c1e1900 */
[----:B------:R-:W3:Y:S01]  /*14c0*/  LDS R17, [UR7+-0x4] ;  /* 0xfffffc07ff117984 */ /* 0x000ee20008000800 */
[----:B0-----:R-:W-:-:S05]  /*14d0*/  FMUL R11, R10, R11 ;  /* 0x0000000b0a0b7220 */ /* 0x001fca0000400000 */
[----:B------:R-:W-:Y:S04]  /*14e0*/  REDG.E.ADD.F32.FTZ.RN.STRONG.GPU desc[UR12][R2.64], R11 ;  /* 0x0000000b020079a6 */ /* 0x000fe8000c12f30c */
[----:B------:R-:W1:Y:S04]  /*14f0*/  LDG.E R10, desc[UR12][R6.64+0x14] ;  /* 0x0000140c060a7981 */ /* 0x000e68000c1e1900 */
[----:B------:R-:W0:Y:S01]  /*1500*/  LDS R11, [UR7] ;  /* 0x00000007ff0b7984 */ /* 0x000e220008000800 */
[----:B-1----:R-:W-:-:S05]  /*1510*/  FMUL R13, R10, R13 ;  /* 0x0000000d0a0d7220 */ /* 0x002fca0000400000 */
[----:B------:R-:W-:Y:S04]  /*1520*/  REDG.E.ADD.F32.FTZ.RN.STRONG.GPU desc[UR12][R2.64], R13 ;  /* 0x0000000d020079a6 */ /* 0x000fe8000c12f30c */
[----:B------:R-:W2:Y:S04]  /*1530*/  LDG.E R10, desc[UR12][R6.64+0x18] ;  /* 0x0000180c060a7981 */ /* 0x000ea8000c1e1900 */
[----:B------:R-:W1:Y:S01]  /*1540*/  LDS R13, [UR7+0x4] ;  /* 0x00000407ff0d7984 */ /* 0x000e620008000800 */
[----:B--2---:R-:W-:-:S05]  /*1550*/  FMUL R15, R10, R15 ;  /* 0x0000000f0a0f7220 */ /* 0x004fca0000400000 */
[----:B------:R-:W-:Y:S04]  /*1560*/  REDG.E.ADD.F32.FTZ.RN.STRONG.GPU desc[UR12][R2.64], R15 ;  /* 0x0000000f020079a6 */ /* 0x000fe8000c12f30c */
[----:B------:R-:W3:Y:S04]  /*1570*/  LDG.E R10, desc[UR12][R6.64+0x1c] ;  /* 0x00001c0c060a7981 */ /* 0x000ee8000c1e1900 */
[----:B------:R-:W2:Y:S01]  /*1580*/  LDS R15, [UR7+0x8] ;  /* 0x00000807ff0f7984 */ /* 0x000ea20008000800 */
[----:B---3--:R-:W-:-:S05]  /*1590*/  FMUL R17, R10, R17 ;  /* 0x000000110a117220 */ /* 0x008fca0000400000 */
[----:B------:R-:W-:Y:S04]  /*15a0*/  REDG.E.ADD.F32.FTZ.RN.STRONG.GPU desc[UR12][R2.64], R17 ;  /* 0x00000011020079a6 */ /* 0x000fe8000c12f30c */
[----:B------:R-:W0:Y:S04]  /*15b0*/  LDG.E R10, desc[UR12][R6.64+0x20] ;  /* 0x0000200c060a7981 */ /* 0x000e28000c1e1900 */
[----:B------:R-:W3:Y:S01]  /*15c0*/  LDS R17, [UR7+0xc] ;  /* 0x00000c07ff117984 */ /* 0x000ee20008000800 */
[----:B0-----:R-:W-:-:S05]  /*15d0*/  FMUL R11, R10, R11 ;  /* 0x0000000b0a0b7220 */ /* 0x001fca0000400000 */
[----:B------:R-:W-:Y:S04]  /*15e0*/  REDG.E.ADD.F32.FTZ.RN.STRONG.GPU desc[UR12][R2.64], R11 ;  /* 0x0000000b020079a6 */ /* 0x000fe8000c12f30c */
[----:B------:R-:W1:Y:S04]  /*15f0*/  LDG.E R10, desc[UR12][R6.64+0x24] ;  /* 0x0000240c060a7981 */ /* 0x000e68000c1e1900 */
[----:B------:R-:W0:Y:S01]  /*1600*/  LDS R11, [UR7+0x10] ;  /* 0x00001007ff0b7984 */ /* 0x000e220008000800 */
        /* <DEDUP_REMOVED lines=13> */
[----:B------:R0:W-:Y:S04]  /*16e0*/  REDG.E.ADD.F32.FTZ.RN.STRONG.GPU desc[UR12][R2.64], R11 ;  /* 0x0000000b020079a6 */ /* 0x0001e8000c12f30c */
[----:B------:R-:W1:Y:S02]  /*16f0*/  LDG.E R10, desc[UR12][R6.64+0x34] ;  /* 0x0000340c060a7981 */ /* 0x000e64000c1e1900 */
[----:B-1----:R-:W-:-:S05]  /*1700*/  FMUL R13, R10, R13 ;  /* 0x0000000d0a0d7220 */ /* 0x002fca0000400000 */
[----:B------:R0:W-:Y:S04]  /*1710*/  REDG.E.ADD.F32.FTZ.RN.STRONG.GPU desc[UR12][R2.64], R13 ;  /* 0x0000000d020079a6 */ /* 0x0001e8000c12f30c */
[----:B------:R-:W2:Y:S02]  /*1720*/  LDG.E R10, desc[UR12][R6.64+0x38] ;  /* 0x0000380c060a7981 */ /* 0x000ea4000c1e1900 */
[----:B--2---:R-:W-:-:S05]  /*1730*/  FMUL R15, R10, R15 ;  /* 0x0000000f0a0f7220 */ /* 0x004fca0000400000 */
[----:B------:R0:W-:Y:S04]  /*1740*/  REDG.E.ADD.F32.FTZ.RN.STRONG.GPU desc[UR12][R2.64], R15 ;  /* 0x0000000f020079a6 */ /* 0x0001e8000c12f30c */
[----:B------:R-:W3:Y:S01]  /*1750*/  LDG.E R10, desc[UR12][R6.64+0x3c] ;  /* 0x00003c0c060a7981 */ /* 0x000ee2000c1e1900 */
[----:B------:R-:W-:-:S04]  /*1760*/  UIADD3 UR10, UPT, UPT, UR10, 0x10, URZ ;  /* 0x000000100a0a7890 */ /* 0x000fc8000fffe0ff */
[----:B------:R-:W-:Y:S01]  /*1770*/  UISETP.NE.AND UP1, UPT, UR10, URZ, UPT ;  /* 0x000000ff0a00728c */ /* 0x000fe2000bf25270 */
[----:B---3--:R-:W-:-:S05]  /*1780*/  FMUL R17, R10, R17 ;  /* 0x000000110a117220 */ /* 0x008fca0000400000 */
[----:B------:R0:W-:Y:S01]  /*1790*/  REDG.E.ADD.F32.FTZ.RN.STRONG.GPU desc[UR12][R2.64], R17 ;  /* 0x00000011020079a6 */ /* 0x0001e2000c12f30c */
[----:B------:R-:W-:Y:S01]  /*17a0*/  IADD3 R9, PT, PT, R9, 0x10, RZ ;  /* 0x0000001009097810 */ /* 0x000fe20007ffe0ff */
[----:B------:R-:W-:Y:S01]  /*17b0*/  UIADD3 UR7, UPT, UPT, UR7, 0x40, URZ ;  /* 0x0000004007077890 */ /* 0x000fe2000fffe0ff */
[----:B------:R-:W-:Y:S11]  /*17c0*/  BRA.U UP1, `(.L_x_30) ;  /* 0xfffffff901e47547 */ /* 0x000ff6000b83ffff */
.L_x_29:
[----:B------:R-:W-:-:S09]  /*17d0*/  UISETP.NE.AND UP1, UPT, UR14, URZ, UPT ;  /* 0x000000ff0e00728c */ /* 0x000fd2000bf25270 */
[----:B------:R-:W-:Y:S05]  /*17e0*/  BRA.U !UP1, `(.L_x_31) ;  /* 0x0000000509907547 */ /* 0x000fea000b800000 */
[----:B------:R-:W-:Y:S02]  /*17f0*/  UIADD3 UR7, UPT, UPT, UR14, -0x1, URZ ;  /* 0xffffffff0e077890 */ /* 0x000fe4000fffe0ff */
[----:B------:R-:W-:Y:S02]  /*1800*/  UISETP.NE.AND UP2, UPT, UR15, URZ, UPT ;  /* 0x000000ff0f00728c */ /* 0x000fe4000bf45270 */
[----:B------:R-:W-:-:S09]  /*1810*/  UISETP.GE.U32.AND UP1, UPT, UR7, 0x7, UPT ;  /* 0x000000070700788c */ /* 0x000fd2000bf26070 */
[----:B------:R-:W-:Y:S05]  /*1820*/  BRA.U !UP1, `(.L_x_32) ;  /* 0x0000000109a47547 */ /* 0x000fea000b800000 */
[----:B------:R-:W1:Y:S01]  /*1830*/  LDC.64 R6, c[0x0][0x380] ;  /* 0x0000e000ff067b82 */ /* 0x000e620000000a00 */
[----:B------:R-:W-:-:S05]  /*1840*/  IADD3 R9, PT, PT, R8, UR6, RZ ;  /* 0x0000000608097c10 */ /* 0x000fca000fffe0ff */
[----:B-1----:R-:W-:-:S05]  /*1850*/  IMAD.WIDE R6, R9, 0x4, R6 ;  /* 0x0000000409067825 */ /* 0x002fca00078e0206 */
[----:B------:R-:W2:Y:S01]  /*1860*/  LDG.E R9, desc[UR12][R6.64] ;  /* 0x0000000c06097981 */ /* 0x000ea2000c1e1900 */
[----:B------:R-:W1:Y:S01]  /*1870*/  S2UR UR11, SR_CgaCtaId ;  /* 0x00000000000b79c3 */ /* 0x000e620000008800 */
[----:B------:R-:W-:Y:S01]  /*1880*/  UMOV UR10, 0x400 ;  /* 0x00000400000a7882 */ /* 0x000fe20000000000 */
[----:B------:R-:W-:Y:S02]  /*1890*/  UIMAD UR7, UR8, UR9, UR6 ;  /* 0x00000009080772a4 */ /* 0x000fe4000f8e0206 */
[----:B-1----:R-:W-:-:S04]  /*18a0*/  ULEA UR10, UR11, UR10, 0x18 ;  /* 0x0000000a0b0a7291 */ /* 0x002fc8000f8ec0ff */
[----:B------:R-:W-:-:S09]  /*18b0*/  ULEA UR7, UR7, UR10, 0x2 ;  /* 0x0000000a07077291 */ /* 0x000fd2000f8e10ff */
[----:B------:R-:W2:Y:S04]  /*18c0*/  LDS R10, [UR7] ;  /* 0x00000007ff0a7984 */ /* 0x000ea80008000800 */
[----:B0-----:R-:W0:Y:S04]  /*18d0*/  LDS R11, [UR7+0x4] ;  /* 0x00000407ff0b7984 */ /* 0x001e280008000800 */
[----:B------:R-:W1:Y:S04]  /*18e0*/  LDS R13, [UR7+0x8] ;  /* 0x00000807ff0d7984 */ /* 0x000e680008000800 */
[----:B------:R-:W3:Y:S01]  /*18f0*/  LDS R15, [UR7+0xc] ;  /* 0x00000c07ff0f7984 */ /* 0x000ee20008000800 */
[----:B--2---:R-:W-:-:S05]  /*1900*/  FMUL R9, R9, R10 ;  /* 0x0000000a09097220 */ /* 0x004fca0000400000 */
[----:B------:R2:W-:Y:S04]  /*1910*/  REDG.E.ADD.F32.FTZ.RN.STRONG.GPU desc[UR12][R2.64], R9 ;  /* 0x00000009020079a6 */ /* 0x0005e8000c12f30c */
[----:B------:R-:W0:Y:S02]  /*1920*/  LDG.E R10, desc[UR12][R6.64+0x4] ;  /* 0x0000040c060a7981 */ /* 0x000e24000c1e1900 */
[----:B0-----:R-:W-:-:S05]  /*1930*/  FMUL R11, R10, R11 ;  /* 0x0000000b0a0b7220 */ /* 0x001fca0000400000 */
[----:B------:R-:W-:Y:S04]  /*1940*/  REDG.E.ADD.F32.FTZ.RN.STRONG.GPU desc[UR12][R2.64], R11 ;  /* 0x0000000b020079a6 */ /* 0x000fe8000c12f30c */
[----:B------:R-:W1:Y:S04]  /*1950*/  LDG.E R10, desc[UR12][R6.64+0x8] ;  /* 0x0000080c060a7981 */ /* 0x000e68000c1e1900 */
[----:B------:R-:W-:Y:S01]  /*1960*/  LDS R11, [UR7+0x14] ;  /* 0x00001407ff0b7984 */ /* 0x000fe20008000800 */
[----:B-1----:R-:W-:-:S05]  /*1970*/  FMUL R13, R10, R13 ;  /* 0x0000000d0a0d7220 */ /* 0x002fca0000400000 */
[----:B------:R-:W-:Y:S04]  /*1980*/  REDG.E.ADD.F32.FTZ.RN.STRONG.GPU desc[UR12][R2.64], R13 ;  /* 0x0000000d020079a6 */ /* 0x000fe8000c12f30c */
[----:B------:R-:W3:Y:S04]  /*1990*/  LDG.E R10, desc[UR12][R6.64+0xc] ;  /* 0x00000c0c060a7981 */ /* 0x000ee8000c1e1900 */
[----:B------:R-:W-:Y:S01]  /*19a0*/  LDS R13, [UR7+0x18] ;  /* 0x00001807ff0d7984 */ /* 0x000fe20008000800 */
[----:B---3--:R-:W-:-:S03]  /*19b0*/  FMUL R15, R10, R15 ;  /* 0x0000000f0a0f7220 */ /* 0x008fc60000400000 */
[----:B------:R-:W0:Y:S04]  /*19c0*/  LDS R10, [UR7+0x10] ;  /* 0x00001007ff0a7984 */ /* 0x000e280008000800 */
[----:B------:R-:W-:Y:S04]  /*19d0*/  REDG.E.ADD.F32.FTZ.RN.STRONG.GPU desc[UR12][R2.64], R15 ;  /* 0x0000000f020079a6 */ /* 0x000fe8000c12f30c */
[----:B--2---:R-:W0:Y:S04]  /*19e0*/  LDG.E R9, desc[UR12][R6.64+0x10] ;  /* 0x0000100c06097981 */ /* 0x004e28000c1e1900 */
[----:B------:R-:W1:Y:S01]  /*19f0*/  LDS R15, [UR7+0x1c] ;  /* 0x00001c07ff0f7984 */ /* 0x000e620008000800 */
[----:B0-----:R-:W-:-:S05]  /*1a00*/  FMUL R9, R9, R10 ;  /* 0x0000000a09097220 */ /* 0x001fca0000400000 */
[----:B------:R2:W-:Y:S04]  /*1a10*/  REDG.E.ADD.F32.FTZ.RN.STRONG.GPU desc[UR12][R2.64], R9 ;  /* 0x00000009020079a6 */ /* 0x0005e8000c12f30c */
[----:B------:R-:W3:Y:S02]  /*1a20*/  LDG.E R10, desc[UR12][R6.64+0x14] ;  /* 0x0000140c060a7981 */ /* 0x000ee4000c1e1900 */
[----:B---3--:R-:W-:-:S05]  /*1a30*/  FMUL R11, R10, R11 ;  /* 0x0000000b0a0b7220 */ /* 0x008fca0000400000 */
[----:B------:R2:W-:Y:S04]  /*1a40*/  REDG.E.ADD.F32.FTZ.RN.STRONG.GPU desc[UR12][R2.64], R11 ;  /* 0x0000000b020079a6 */ /* 0x0005e8000c12f30c */
[----:B------:R-:W3:Y:S02]  /*1a50*/  LDG.E R10, desc[UR12][R6.64+0x18] ;  /* 0x0000180c060a7981 */ /* 0x000ee4000c1e1900 */
[----:B---3--:R-:W-:-:S05]  /*1a60*/  FMUL R13, R10, R13 ;  /* 0x0000000d0a0d7220 */ /* 0x008fca0000400000 */
[----:B------:R2:W-:Y:S04]  /*1a70*/  REDG.E.ADD.F32.FTZ.RN.STRONG.GPU desc[UR12][R2.64], R13 ;  /* 0x0000000d020079a6 */ /* 0x0005e8000c12f30c */
[----:B------:R-:W1:Y:S02]  /*1a80*/  LDG.E R10, desc[UR12][R6.64+0x1c] ;  /* 0x00001c0c060a7981 */ /* 0x000e64000c1e1900 */
[----:B-1----:R-:W-:-:S05]  /*1a90*/  FMUL R15, R10, R15 ;  /* 0x0000000f0a0f7220 */ /* 0x002fca0000400000 */
[----:B------:R2:W-:Y:S01]  /*1aa0*/  REDG.E.ADD.F32.FTZ.RN.STRONG.GPU desc[UR12][R2.64], R15 ;  /* 0x0000000f020079a6 */ /* 0x0005e2000c12f30c */
[----:B------:R-:W-:-:S12]  /*1ab0*/  UIADD3 UR6, UPT, UPT, UR6, 0x8, URZ ;  /* 0x0000000806067890 */ /* 0x000fd8000fffe0ff */
.L_x_32:
[----:B------:R-:W-:Y:S05]  /*1ac0*/  BRA.U !UP2, `(.L_x_31) ;  /* 0x000000010ad87547 */ /* 0x000fea000b800000 */
[----:B------:R-:W-:Y:S02]  /*1ad0*/  UIADD3 UR7, UPT, UPT, UR15, -0x1, URZ ;  /* 0xffffffff0f077890 */ /* 0x000fe4000fffe0ff */
[----:B------:R-:W-:Y:S02]  /*1ae0*/  UISETP.NE.AND UP2, UPT, UR16, URZ, UPT ;  /* 0x000000ff1000728c */ /* 0x000fe4000bf45270 */
[----:B------:R-:W-:-:S09]  /*1af0*/  UISETP.GE.U32.AND UP1, UPT, UR7, 0x3, UPT ;  /* 0x000000030700788c */ /* 0x000fd2000bf26070 */
[----:B------:R-:W-:Y:S05]  /*1b00*/  BRA.U !UP1, `(.L_x_33) ;  /* 0x0000000109647547 */ /* 0x000fea000b800000 */
[----:B------:R-:W1:Y:S01]  /*1b10*/  LDC.64 R6, c[0x0][0x380] ;  /* 0x0000e000ff067b82 */ /* 0x000e620000000a00 */
[----:B--2---:R-:W-:-:S05]  /*1b20*/  IADD3 R9, PT, PT, R8, UR6, RZ ;  /* 0x0000000608097c10 */ /* 0x004fca000fffe0ff */
        /* <DEDUP_REMOVED lines=15> */
[----:B------:R4:W-:Y:S04]  /*1c20*/  REDG.E.ADD.F32.FTZ.RN.STRONG.GPU desc[UR12][R2.64], R11 ;  /* 0x0000000b020079a6 */ /* 0x0009e8000c12f30c */
[----:B------:R-:W1:Y:S02]  /*1c30*/  LDG.E R10, desc[UR12][R6.64+0x8] ;  /* 0x0000080c060a7981 */ /* 0x000e64000c1e1900 */
[----:B-1----:R-:W-:-:S05]  /*1c40*/  FMUL R13, R13, R10 ;  /* 0x0000000a0d0d7220 */ /* 0x002fca0000400000 */
[----:B------:R4:W-:Y:S04]  /*1c50*/  REDG.E.ADD.F32.FTZ.RN.STRONG.GPU desc[UR12][R2.64], R13 ;  /* 0x0000000d020079a6 */ /* 0x0009e8000c12f30c */
[----:B------:R-:W3:Y:S02]  /*1c60*/  LDG.E R10, desc[UR12][R6.64+0xc] ;  /* 0x00000c0c060a7981 */ /* 0x000ee4000c1e1900 */
[----:B---3--:R-:W-:-:S05]  /*1c70*/  FMUL R9, R15, R10 ;  /* 0x0000000a0f097220 */ /* 0x008fca0000400000 */
[----:B------:R4:W-:Y:S01]  /*1c80*/  REDG.E.ADD.F32.FTZ.RN.STRONG.GPU desc[UR12][R2.64], R9 ;  /* 0x00000009020079a6 */ /* 0x0009e2000c12f30c */
[----:B------:R-:W-:-:S12]  /*1c90*/  UIADD3 UR6, UPT, UPT, UR6, 0x4, URZ ;  /* 0x0000000406067890 */ /* 0x000fd8000fffe0ff */
.L_x_33:
[----:B------:R-:W-:Y:S05]  /*1ca0*/  BRA.U !UP2, `(.L_x_31) ;  /* 0x000000010a607547 */ /* 0x000fea000b800000 */
[----:B------:R-:W1:Y:S01]  /*1cb0*/  LDC.64 R6, c[0x0][0x380] ;  /* 0x0000e000ff067b82 */ /* 0x000e620000000a00 */
[----:B--2-4-:R-:W-:-:S05]  /*1cc0*/  IADD3 R9, PT, PT, R8, UR6, RZ ;  /* 0x0000000608097c10 */ /* 0x014fca000fffe0ff */
[----:B-1----:R-:W-:-:S05]  /*1cd0*/  IMAD.WIDE R6, R9, 0x4, R6 ;  /* 0x0000000409067825 */ /* 0x002fca00078e0206 */
[----:B------:R-:W2:Y:S01]  /*1ce0*/  LDG.E R8, desc[UR12][R6.64] ;  /* 0x0000000c06087981 */ /* 0x000ea2000c1e1900 */
[----:B------:R-:W1:Y:S01]  /*1cf0*/  S2UR UR10, SR_CgaCtaId ;  /* 0x00000000000a79c3 */ /* 0x000e620000008800 */
[----:B------:R-:W-:Y:S01]  /*1d00*/  UMOV UR7, 0x400 ;  /* 0x0000040000077882 */ /* 0x000fe20000000000 */
[----:B------:R-:W-:Y:S02]  /*1d10*/  UIMAD UR6, UR8, UR9, UR6 ;  /* 0x00000009080672a4 */ /* 0x000fe4000f8e0206 */
[----:B-1----:R-:W-:-:S04]  /*1d20*/  ULEA UR7, UR10, UR7, 0x18 ;  /* 0x000000070a077291 */ /* 0x002fc8000f8ec0ff */
[----:B------:R-:W-:-:S09]  /*1d30*/  ULEA UR6, UR6, UR7, 0x2 ;  /* 0x0000000706067291 */ /* 0x000fd2000f8e10ff */
[----:B------:R-:W2:Y:S02]  /*1d40*/  LDS R9, [UR6] ;  /* 0x00000006ff097984 */ /* 0x000ea40008000800 */
[----:B--2---:R-:W-:-:S05]  /*1d50*/  FMUL R9, R8, R9 ;  /* 0x0000000908097220 */ /* 0x004fca0000400000 */
[----:B------:R1:W-:Y:S01]  /*1d60*/  REDG.E.ADD.F32.FTZ.RN.STRONG.GPU desc[UR12][R2.64], R9 ;  /* 0x00000009020079a6 */ /* 0x0003e2000c12f30c */
[----:B------:R-:W-:-:S09]  /*1d70*/  UISETP.NE.AND UP1, UPT, UR16, 0x1, UPT ;  /* 0x000000011000788c */ /* 0x000fd2000bf25270 */
[----:B------:R-:W-:Y:S05]  /*1d80*/  BRA.U !UP1, `(.L_x_31) ;  /* 0x0000000109287547 */ /* 0x000fea000b800000 */
[----:B------:R-:W2:Y:S04]  /*1d90*/  LDG.E R8, desc[UR12][R6.64+0x4] ;  /* 0x0000040c06087981 */ /* 0x000ea8000c1e1900 */
[----:B-1----:R-:W2:Y:S01]  /*1da0*/  LDS R9, [UR6+0x4] ;  /* 0x00000406ff097984 */ /* 0x002ea20008000800 */
[----:B------:R-:W-:Y:S01]  /*1db0*/  UISETP.NE.AND UP1, UPT, UR16, 0x2, UPT ;  /* 0x000000021000788c */ /* 0x000fe2000bf25270 */
[----:B--2---:R-:W-:-:S05]  /*1dc0*/  FMUL R9, R8, R9 ;  /* 0x0000000908097220 */ /* 0x004fca0000400000 */
[----:B------:R3:W-:Y:S03]  /*1dd0*/  REDG.E.ADD.F32.FTZ.RN.STRONG.GPU desc[UR12][R2.64], R9 ;  /* 0x00000009020079a6 */ /* 0x0007e6000c12f30c */
[----:B------:R-:W-:Y:S05]  /*1de0*/  BRA.U !UP1, `(.L_x_31) ;  /* 0x0000000109107547 */ /* 0x000fea000b800000 */
[----:B------:R-:W2:Y:S04]  /*1df0*/  LDG.E R6, desc[UR12][R6.64+0x8] ;  /* 0x0000080c06067981 */ /* 0x000ea8000c1e1900 */
[----:B---3--:R-:W2:Y:S02]  /*1e00*/  LDS R9, [UR6+0x8] ;  /* 0x00000806ff097984 */ /* 0x008ea40008000800 */
[----:B--2---:R-:W-:-:S05]  /*1e10*/  FMUL R9, R6, R9 ;  /* 0x0000000906097220 */ /* 0x004fca0000400000 */
[----:B------:R1:W-:Y:S02]  /*1e20*/  REDG.E.ADD.F32.FTZ.RN.STRONG.GPU desc[UR12][R2.64], R9 ;  /* 0x00000009020079a6 */ /* 0x0003e4000c12f30c */
.L_x_31:
[----:B------:R-:W-:Y:S05]  /*1e30*/  BRA.U UP0, `(.L_x_34) ;  /* 0xfffffff100f47547 */ /* 0x000fea000b83ffff */
[----:B------:R-:W5:Y:S01]  /*1e40*/  LDCU UR5, c[0x0][0x3a8] ;  /* 0x00007500ff0577ac */ /* 0x000f620008000800 */
[----:B------:R-:W-:-:S04]  /*1e50*/  UIADD3 UR4, UPT, UPT, UR4, 0x1, URZ ;  /* 0x0000000104047890 */ /* 0x000fc8000fffe0ff */
[----:B-----5:R-:W-:-:S09]  /*1e60*/  UISETP.NE.AND UP0, UPT, UR4, UR5, UPT ;  /* 0x000000050400728c */ /* 0x020fd2000bf05270 */
[----:B------:R-:W-:Y:S05]  /*1e70*/  BRA.U UP0, `(.L_x_35) ;  /* 0xfffffff100d87547 */ /* 0x000fea000b83ffff */
[----:B------:R-:W-:Y:S05]  /*1e80*/  EXIT ;  /* 0x000000000000794d */ /* 0x000fea0003800000 */
.L_x_36:
        /* <DEDUP_REMOVED lines=15> */
.L_x_59:


//--------------------- .text._Z7conv_isPfS_S_iiiiiiiiii --------------------------
	.section	.text._Z7conv_isPfS_S_iiiiiiiiii,"ax",@progbits
	.align	128
        .global         _Z7conv_isPfS_S_iiiiiiiiii
        .type           _Z7conv_isPfS_S_iiiiiiiiii,@function
        .size           _Z7conv_isPfS_S_iiiiiiiiii,(.L_x_60 - _Z7conv_isPfS_S_iiiiiiiiii)
        .other          _Z7conv_isPfS_S_iiiiiiiiii,@"STO_CUDA_ENTRY STV_DEFAULT"
_Z7conv_isPfS_S_iiiiiiiiii:
.text._Z7conv_isPfS_S_iiiiiiiiii:
[----:B------:R-:W-:Y:S01]  /*0000*/  LDC R1, c[0x0][0x37c] ;  /* 0x0000df00ff017b82 */ /* 0x000fe20000000800 */
[----:B------:R-:W0:Y:S07]  /*0010*/  LDCU UR4, c[0x0][0x3bc] ;  /* 0x00007780ff0477ac */ /* 0x000e2e0008000800 */
[----:B------:R-:W1:Y:S01]  /*0020*/  LDC R9, c[0x0][0x3a4] ;  /* 0x0000e900ff097b82 */ /* 0x000e620000000800 */
[----:B------:R-:W2:Y:S01]  /*0030*/  S2R R2, SR_CTAID.X ;  /* 0x0000000000027919 */ /* 0x000ea20000002500 */
[----:B------:R-:W-:Y:S01]  /*0040*/  BSSY.RECONVERGENT B0, `(.L_x_37) ;  /* 0x0000165000007945 */ /* 0x000fe20003800200 */
[----:B------:R-:W3:Y:S01]  /*0050*/  LDCU UR6, c[0x0][0x3b8] ;  /* 0x00007700ff0677ac */ /* 0x000ee20008000800 */
[----:B------:R-:W4:Y:S01]  /*0060*/  LDCU.64 UR8, c[0x0][0x358] ;  /* 0x00006b00ff0877ac */ /* 0x000f220008000a00 */
[----:B------:R-:W1:Y:S01]  /*0070*/  LDCU UR12, c[0x0][0x3b8] ;  /* 0x00007700ff0c77ac */ /* 0x000e620008000800 */
[----:B------:R-:W1:Y:S01]  /*0080*/  LDCU UR14, c[0x0][0x3b8] ;  /* 0x00007700ff0e77ac */ /* 0x000e620008000800 */
[----:B0-----:R-:W-:Y:S01]  /*0090*/  I2FP.F32.S32 R0, UR4 ;  /* 0x0000000400007c45 */ /* 0x001fe20008201400 */
[----:B------:R-:W0:Y:S04]  /*00a0*/  LDCU.64 UR4, c[0x0][0x3a8] ;  /* 0x00007500ff0477ac */ /* 0x000e280008000a00 */
[----:B------:R-:W-:Y:S01]  /*00b0*/  FMUL R0, R0, 0.001953125 ;  /* 0x3b00000000007820 */ /* 0x000fe20000400000 */
[----:B------:R-:W0:Y:S01]  /*00c0*/  LDCU UR15, c[0x0][0x3ac] ;  /* 0x00007580ff0f77ac */ /* 0x000e220008000800 */
[----:B-1----:R-:W-:-:S02]  /*00d0*/  IABS R3, R9 ;  /* 0x0000000900037213 */ /* 0x002fc40000000000 */
[----:B------:R2:W1:Y:S01]  /*00e0*/  F2I.CEIL.NTZ R7, R0 ;  /* 0x0000000000077305 */ /* 0x000462000020b100 */
[----:B------:R-:W0:Y:S01]  /*00f0*/  LDCU UR13, c[0x0][0x3ac] ;  /* 0x00007580ff0d77ac */ /* 0x000e220008000800 */
[----:B------:R-:W0:Y:S01]  /*0100*/  LDCU UR7, c[0x0][0x39c] ;  /* 0x00007380ff0777ac */ /* 0x000e220008000800 */
[----:B--2---:R-:W-:Y:S01]  /*0110*/  IABS R0, R2 ;  /* 0x0000000200007213 */ /* 0x004fe20000000000 */
[----:B------:R-:W2:Y:S01]  /*0120*/  LDCU.64 UR10, c[0x0][0x3b0] ;  /* 0x00007600ff0a77ac */ /* 0x000ea20008000a00 */
[----:B-1----:R-:W-:-:S04]  /*0130*/  IABS R11, R7 ;  /* 0x00000007000b7213 */ /* 0x002fc80000000000 */
[----:B------:R-:W1:Y:S08]  /*0140*/  I2F.RP R6, R11 ;  /* 0x0000000b00067306 */ /* 0x000e700000209400 */
[----:B-1----:R-:W1:Y:S02]  /*0150*/  MUFU.RCP R6, R6 ;  /* 0x0000000600067308 */ /* 0x002e640000001000 */
[----:B-1----:R-:W-:-:S06]  /*0160*/  IADD3 R4, PT, PT, R6, 0xffffffe, RZ ;  /* 0x0ffffffe06047810 */ /* 0x002fcc0007ffe0ff */
[----:B------:R-:W1:Y:S08]  /*0170*/  I2F.RP R6, R3 ;  /* 0x0000000300067306 */ /* 0x000e700000209400 */
[----:B------:R5:W3:Y:S08]  /*0180*/  F2I.FTZ.U32.TRUNC.NTZ R5, R4 ;  /* 0x0000000400057305 */ /* 0x000af0000021f000 */
[----:B-1----:R-:W1:Y:S01]  /*0190*/  MUFU.RCP R6, R6 ;  /* 0x0000000600067308 */ /* 0x002e620000001000 */
[----:B-----5:R-:W-:-:S02]  /*01a0*/  HFMA2 R4, -RZ, RZ, 0, 0 ;  /* 0x00000000ff047431 */ /* 0x020fc400000001ff */
[----:B---3--:R-:W-:-:S04]  /*01b0*/  IMAD.MOV R8, RZ, RZ, -R5 ;  /* 0x000000ffff087224 */ /* 0x008fc800078e0a05 */
[----:B------:R-:W-:Y:S01]  /*01c0*/  IMAD R13, R8, R11, RZ ;  /* 0x0000000b080d7224 */ /* 0x000fe200078e02ff */
[----:B------:R-:W-:-:S03]  /*01d0*/  IABS R8, R7 ;  /* 0x0000000700087213 */ /* 0x000fc60000000000 */
[----:B------:R-:W-:-:S04]  /*01e0*/  IMAD.HI.U32 R5, R5, R13, R4 ;  /* 0x0000000d05057227 */ /* 0x000fc800078e0004 */
[----:B------:R-:W-:Y:S02]  /*01f0*/  IMAD.MOV R13, RZ, RZ, -R8 ;  /* 0x000000ffff0d7224 */ /* 0x000fe400078e0a08 */
[----:B------:R-:W-:-:S04]  /*0200*/  IMAD.HI.U32 R8, R5, R0, RZ ;  /* 0x0000000005087227 */ /* 0x000fc800078e00ff */
[----:B------:R-:W-:Y:S02]  /*0210*/  IMAD R0, R8, R13, R0 ;  /* 0x0000000d08007224 */ /* 0x000fe400078e0200 */
[----:B-1----:R-:W-:-:S03]  /*0220*/  VIADD R4, R6, 0xffffffe ;  /* 0x0ffffffe06047836 */ /* 0x002fc60000000000 */
[----:B------:R-:W-:Y:S01]  /*0230*/  ISETP.GT.U32.AND P1, PT, R11, R0, PT ;  /* 0x000000000b00720c */ /* 0x000fe20003f24070 */
[----:B------:R1:W3:Y:S02]  /*0240*/  F2I.FTZ.U32.TRUNC.NTZ R5, R4 ;  /* 0x0000000400057305 */ /* 0x0002e4000021f000 */
[----:B-1----:R-:W-:-:S10]  /*0250*/  MOV R4, RZ ;  /* 0x000000ff00047202 */ /* 0x002fd40000000f00 */
[-C--:B------:R-:W-:Y:S02]  /*0260*/  @!P1 IADD3 R0, PT, PT, R0, -R11.reuse, RZ ;  /* 0x8000000b00009210 */ /* 0x080fe40007ffe0ff */
[----:B------:R-:W-:Y:S02]  /*0270*/  @!P1 IADD3 R8, PT, PT, R8, 0x1, RZ ;  /* 0x0000000108089810 */ /* 0x000fe40007ffe0ff */
[----:B------:R-:W-:Y:S02]  /*0280*/  ISETP.GE.U32.AND P0, PT, R0, R11, PT ;  /* 0x0000000b0000720c */ /* 0x000fe40003f06070 */
[----:B------:R-:W-:Y:S02]  /*0290*/  LOP3.LUT R0, R2, R7, RZ, 0x3c, !PT ;  /* 0x0000000702007212 */ /* 0x000fe400078e3cff */
[----:B------:R-:W-:Y:S02]  /*02a0*/  ISETP.NE.AND P1, PT, R7, RZ, PT ;  /* 0x000000ff0700720c */ /* 0x000fe40003f25270 */
[----:B------:R-:W-:-:S02]  /*02b0*/  ISETP.GE.AND P2, PT, R0, RZ, PT ;  /* 0x000000ff0000720c */ /* 0x000fc40003f46270 */
[----:B---3--:R-:W-:-:S05]  /*02c0*/  IADD3 R0, PT, PT, RZ, -R5, RZ ;  /* 0x80000005ff007210 */ /* 0x008fca0007ffe0ff */
[----:B------:R-:W-:Y:S02]  /*02d0*/  @P0 VIADD R8, R8, 0x1 ;  /* 0x0000000108080836 */ /* 0x000fe40000000000 */
[----:B------:R-:W-:-:S04]  /*02e0*/  IMAD R11, R0, R3, RZ ;  /* 0x00000003000b7224 */ /* 0x000fc800078e02ff */
[----:B------:R-:W-:Y:S01]  /*02f0*/  @!P2 IMAD.MOV R8, RZ, RZ, -R8 ;  /* 0x000000ffff08a224 */ /* 0x000fe200078e0a08 */
[----:B------:R-:W-:Y:S01]  /*0300*/  @!P1 LOP3.LUT R8, RZ, R7, RZ, 0x33, !PT ;  /* 0x00000007ff089212 */ /* 0x000fe200078e33ff */
[----:B------:R-:W-:-:S03]  /*0310*/  IMAD.HI.U32 R4, R5, R11, R4 ;  /* 0x0000000b05047227 */ /* 0x000fc600078e0004 */
[----:B------:R-:W-:Y:S01]  /*0320*/  IABS R10, R8 ;  /* 0x00000008000a7213 */ /* 0x000fe20000000000 */
[----:B------:R-:W-:Y:S01]  /*0330*/  IMAD.U32 R5, RZ, RZ, UR6 ;  /* 0x00000006ff057e24 */ /* 0x000fe2000f8e00ff */
[----:B------:R-:W1:Y:S03]  /*0340*/  LDCU UR6, c[0x0][0x39c] ;  /* 0x00007380ff0677ac */ /* 0x000e660008000800 */
[----:B------:R-:W-:Y:S02]  /*0350*/  IMAD.HI.U32 R6, R4, R10, RZ ;  /* 0x0000000a04067227 */ /* 0x000fe400078e00ff */
[----:B------:R-:W3:Y:S02]  /*0360*/  S2R R4, SR_TID.X ;  /* 0x0000000000047919 */ /* 0x000ee40000002100 */
[----:B------:R-:W-:-:S04]  /*0370*/  IMAD.MOV R0, RZ, RZ, -R6 ;  /* 0x000000ffff007224 */ /* 0x000fc800078e0a06 */
[----:B------:R-:W-:Y:S01]  /*0380*/  IMAD R10, R3, R0, R10 ;  /* 0x00000000030a7224 */ /* 0x000fe200078e020a */
[----:B0-----:R-:W-:-:S04]  /*0390*/  MOV R0, UR5 ;  /* 0x0000000500007c02 */ /* 0x001fc80008000f00 */
[----:B------:R-:W-:Y:S01]  /*03a0*/  ISETP.GT.U32.AND P1, PT, R3, R10, PT ;  /* 0x0000000a0300720c */ /* 0x000fe20003f24070 */
[----:B------:R-:W-:Y:S01]  /*03b0*/  IMAD R12, R0, UR4, RZ ;  /* 0x00000004000c7c24 */ /* 0x000fe2000f8e02ff */
[----:B------:R-:W0:Y:S03]  /*03c0*/  LDCU.64 UR4, c[0x0][0x3b0] ;  /* 0x00007600ff0477ac */ /* 0x000e260008000a00 */
[----:B------:R-:W-:-:S05]  /*03d0*/  IMAD R11, R12, R5, RZ ;  /* 0x000000050c0b7224 */ /* 0x000fca00078e02ff */
[----:B------:R-:W-:-:S03]  /*03e0*/  I2FP.F32.S32 R12, R11 ;  /* 0x0000000b000c7245 */ /* 0x000fc60000201400 */
[-C--:B------:R-:W-:Y:S01]  /*03f0*/  @!P1 IADD3 R10, PT, PT, R10, -R3.reuse, RZ ;  /* 0x800000030a0a9210 */ /* 0x080fe20007ffe0ff */
[----:B------:R-:W-:Y:S02]  /*0400*/  @!P1 VIADD R6, R6, 0x1 ;  /* 0x0000000106069836 */ /* 0x000fe40000000000 */
[----:B------:R-:W-:Y:S01]  /*0410*/  FMUL R12, R12, 0.001953125 ;  /* 0x3b0000000c0c7820 */ /* 0x000fe20000400000 */
[----:B------:R-:W-:Y:S02]  /*0420*/  ISETP.NE.AND P1, PT, R9, RZ, PT ;  /* 0x000000ff0900720c */ /* 0x000fe40003f25270 */
[----:B------:R-:W-:Y:S02]  /*0430*/  ISETP.GE.U32.AND P0, PT, R10, R3, PT ;  /* 0x000000030a00720c */ /* 0x000fe40003f06070 */
[----:B------:R5:W3:Y:S01]  /*0440*/  F2I.CEIL.NTZ R3, R12 ;  /* 0x0000000c00037305 */ /* 0x000ae2000020b100 */
[----:B------:R-:W-:-:S04]  /*0450*/  LOP3.LUT R10, R8, R9, RZ, 0x3c, !PT ;  /* 0x00000009080a7212 */ /* 0x000fc800078e3cff */
[----:B------:R-:W-:Y:S02]  /*0460*/  ISETP.GE.AND P2, PT, R10, RZ, PT ;  /* 0x000000ff0a00720c */ /* 0x000fe40003f46270 */
[----:B-----5:R-:W-:-:S04]  /*0470*/  IADD3 R12, PT, PT, -R8, RZ, RZ ;  /* 0x000000ff080c7210 */ /* 0x020fc80007ffe1ff */
[----:B------:R-:W-:Y:S01]  /*0480*/  @P0 IADD3 R6, PT, PT, R6, 0x1, RZ ;  /* 0x0000000106060810 */ /* 0x000fe20007ffe0ff */
[----:B------:R-:W-:Y:S02]  /*0490*/  IMAD R7, R7, R12, R2 ;  /* 0x0000000c07077224 */ /* 0x000fe400078e0202 */
[----:B---3--:R-:W-:-:S04]  /*04a0*/  IMAD R10, R3, R4, RZ ;  /* 0x00000004030a7224 */ /* 0x008fc800078e02ff */
[----:B------:R-:W-:Y:S01]  /*04b0*/  @!P2 IMAD.MOV R6, RZ, RZ, -R6 ;  /* 0x000000ffff06a224 */ /* 0x000fe200078e0a06 */
[----:B------:R-:W-:Y:S02]  /*04c0*/  @!P1 LOP3.LUT R6, RZ, R9, RZ, 0x33, !PT ;  /* 0x00000009ff069212 */ /* 0x000fe400078e33ff */
[----:B------:R-:W-:-:S03]  /*04d0*/  ISETP.GE.AND P0, PT, R10, R11, PT ;  /* 0x0000000b0a00720c */ /* 0x000fc60003f06270 */
[----:B------:R-:W-:-:S04]  /*04e0*/  IMAD.MOV R13, RZ, RZ, -R6 ;  /* 0x000000ffff0d7224 */ /* 0x000fc800078e0a06 */
[----:B------:R-:W-:-:S06]  /*04f0*/  IMAD R9, R9, R13, R8 ;  /* 0x0000000d09097224 */ /* 0x000fcc00078e0208 */
[----:B012-4-:R-:W-:Y:S05]  /*0500*/  @P0 BRA `(.L_x_38) ;  /* 0x0000001000600947 */ /* 0x017fea0003800000 */
[----:B------:R-:W-:Y:S02]  /*0510*/  ISETP.GE.AND P0, PT, R3, 0x1, PT ;  /* 0x000000010300780c */ /* 0x000fe40003f06270 */
[----:B------:R-:W-:-:S11]  /*0520*/  VIADDMNMX R8, R10, R3, R11, PT ;  /* 0x000000030a087246 */ /* 0x000fd6000380010b */
[----:B------:R-:W-:Y:S05]  /*0530*/  @!P0 BRA `(.L_x_38) ;  /* 0x0000001000548947 */ /* 0x000fea0003800000 */
[C---:B------:R-:W-:Y:S01]  /*0540*/  VIADDMNMX R3, R10.reuse, 0x1, R8, !PT ;  /* 0x000000010a037846 */ /* 0x040fe20007800108 */
[----:B------:R-:W-:Y:S03]  /*0550*/  BSSY.RECONVERGENT B1, `(.L_x_39) ;  /* 0x000004d000017945 */ /* 0x000fe60003800200 */
[C---:B------:R-:W-:Y:S01]  /*0560*/  IADD3 R11, PT, PT, -R10.reuse, R3, RZ ;  /* 0x000000030a0b7210 */ /* 0x040fe20007ffe1ff */
[----:B------:R-:W-:-:S03]  /*0570*/  IMAD.IADD R3, R10, 0x1, -R3 ;  /* 0x000000010a037824 */ /* 0x000fc600078e0a03 */
[----:B------:R-:W-:Y:S02]  /*0580*/  LOP3.LUT P1, R11, R11, 0x3, RZ, 0xc0, !PT ;  /* 0x000000030b0b7812 */ /* 0x000fe4000782c0ff */
[----:B------:R-:W-:-:S11]  /*0590*/  ISETP.GT.U32.AND P0, PT, R3, -0x4, PT ;  /* 0xfffffffc0300780c */ /* 0x000fd60003f04070 */
[----:B------:R-:W-:Y:S05]  /*05a0*/  @!P1 BRA `(.L_x_40) ;  /* 0x00000004001c9947 */ /* 0x000fea0003800000 */
[----:B------:R-:W-:Y:S01]  /*05b0*/  IABS R12, R5 ;  /* 0x00000005000c7213 */ /* 0x000fe20000000000 */
[----:B------:R-:W0:Y:S01]  /*05c0*/  S2R R14, SR_CgaCtaId ;  /* 0x00000000000e7919 */ /* 0x000e220000008800 */
[----:B------:R-:W-:Y:S01]  /*05d0*/  MOV R13, 0x400 ;  /* 0x00000400000d7802 */ /* 0x000fe20000000f00 */
[----:B------:R-:W-:Y:S01]  /*05e0*/  IMAD.MOV.U32 R16, RZ, RZ, RZ ;  /* 0x000000ffff107224 */ /* 0x000fe200078e00ff */
[----:B------:R-:W1:Y:S01]  /*05f0*/  I2F.RP R2, R12 ;  /* 0x0000000c00027306 */ /* 0x000e620000209400 */
[----:B------:R-:W-:-:S07]  /*0600*/  ISETP.NE.AND P1, PT, R0, RZ, PT ;  /* 0x000000ff0000720c */ /* 0x000fce0003f25270 */
[----:B-1----:R-:W1:Y:S01]  /*0610*/  MUFU.RCP R2, R2 ;  /* 0x0000000200027308 */ /* 0x002e620000001000 */
[----:B0-----:R-:W-:Y:S01]  /*0620*/  LEA R13, R14, R13, 0x18 ;  /* 0x0000000d0e0d7211 */ /* 0x001fe200078ec0ff */
[----:B------:R-:W-:Y:S01]  /*0630*/  HFMA2 R14, -RZ, RZ, 0, 0 ;  /* 0x00000000ff0e7431 */ /* 0x000fe200000001ff */
[----:B-1----:R-:W-:-:S05]  /*0640*/  IADD3 R3, PT, PT, R2, 0xffffffe, RZ ;  /* 0x0ffffffe02037810 */ /* 0x002fca0007ffe0ff */
[----:B------:R-:W0:Y:S02]  /*0650*/  F2I.FTZ.U32.TRUNC.NTZ R15, R3 ;  /* 0x00000003000f7305 */ /* 0x000e24000021f000 */
[----:B0-----:R-:W-:-:S04]  /*0660*/  IMAD.MOV R5, RZ, RZ, -R15 ;  /* 0x000000ffff057224 */ /* 0x001fc800078e0a0f */
[----:B------:R-:W-:-:S04]  /*0670*/  IMAD R5, R5, R12, RZ ;  /* 0x0000000c05057224 */ /* 0x000fc800078e02ff */
[----:B------:R-:W-:Y:S01]  /*0680*/  IMAD.HI.U32 R14, R15, R5, R14 ;  /* 0x000000050f0e7227 */ /* 0x000fe200078e000e */
[----:B------:R-:W-:-:S07]  /*0690*/  LOP3.LUT R15, RZ, R0, RZ, 0x33, !PT ;  /* 0x00000000ff0f7212 */ /* 0x000fce00078e33ff */
.L_x_41:
[----:B------:R-:W-:Y:S01]  /*06a0*/  MOV R0, UR13 ;  /* 0x0000000d00007c02 */ /* 0x000fe20008000f00 */
[----:B------:R-:W-:Y:S01]  /*06b0*/  IMAD.U32 R5, RZ, RZ, UR12 ;  /* 0x0000000cff057e24 */ /* 0x000fe2000f8e00ff */
[----:B------:R-:W-:Y:S02]  /*06c0*/  IABS R3, R10 ;  /* 0x0000000a00037213 */ /* 0x000fe40000000000 */
[----:B0-----:R-:W-:Y:S02]  /*06d0*/  IABS R17, R0 ;  /* 0x0000000000117213 */ /* 0x001fe40000000000 */
[----:B------:R-:W-:Y:S01]  /*06e0*/  IABS R20, R5 ;  /* 0x0000000500147213 */ /* 0x000fe20000000000 */
[----:B------:R-:W-:Y:S01]  /*06f0*/  IMAD.HI.U32 R19, R14, R3, RZ ;  /* 0x000000030e137227 */ /* 0x000fe200078e00ff */
[----:B------:R-:W0:Y:S04]  /*0700*/  I2F.RP R18, R17 ;  /* 0x0000001100127306 */ /* 0x000e280000209400 */
[----:B------:R-:W-:-:S05]  /*0710*/  IADD3 R2, PT, PT, -R19, RZ, RZ ;  /* 0x000000ff13027210 */ /* 0x000fca0007ffe1ff */
[----:B------:R-:W-:Y:S01]  /*0720*/  IMAD R3, R20, R2, R3 ;  /* 0x0000000214037224 */ /* 0x000fe200078e0203 */
[----:B------:R-:W-:-:S04]  /*0730*/  LOP3.LUT R2, R10, R5, RZ, 0x3c, !PT ;  /* 0x000000050a027212 */ /* 0x000fc800078e3cff */
[----:B------:R-:W-:Y:S01]  /*0740*/  ISETP.GT.U32.AND P3, PT, R12, R3, PT ;  /* 0x000000030c00720c */ /* 0x000fe20003f64070 */
[----:B0-----:R-:W0:Y:S01]  /*0750*/  MUFU.RCP R18, R18 ;  /* 0x0000001200127308 */ /* 0x001e220000001000 */
[----:B------:R-:W-:-:S11]  /*0760*/  ISETP.GE.AND P4, PT, R2, RZ, PT ;  /* 0x000000ff0200720c */ /* 0x000fd60003f86270 */
[----:B------:R-:W-:Y:S02]  /*0770*/  @!P3 IADD3 R3, PT, PT, R3, -R20, RZ ;  /* 0x800000140303b210 */ /* 0x000fe40007ffe0ff */
[----:B------:R-:W-:Y:S02]  /*0780*/  @!P3 IADD3 R19, PT, PT, R19, 0x1, RZ ;  /* 0x000000011313b810 */ /* 0x000fe40007ffe0ff */
[----:B------:R-:W-:Y:S01]  /*0790*/  ISETP.GE.U32.AND P2, PT, R3, R12, PT ;  /* 0x0000000c0300720c */ /* 0x000fe20003f46070 */
[----:B0-----:R-:W-:Y:S01]  /*07a0*/  VIADD R20, R18, 0xffffffe ;  /* 0x0ffffffe12147836 */ /* 0x001fe20000000000 */
[----:B------:R-:W-:-:S03]  /*07b0*/  ISETP.NE.AND P3, PT, R5, RZ, PT ;  /* 0x000000ff0500720c */ /* 0x000fc60003f65270 */
[----:B------:R-:W0:Y:S08]  /*07c0*/  F2I.FTZ.U32.TRUNC.NTZ R3, R20 ;  /* 0x0000001400037305 */ /* 0x000e30000021f000 */
[----:B------:R-:W-:-:S04]  /*07d0*/  @P2 IADD3 R19, PT, PT, R19, 0x1, RZ ;  /* 0x0000000113132810 */ /* 0x000fc80007ffe0ff */
[----:B------:R-:W-:Y:S02]  /*07e0*/  @!P4 IADD3 R19, PT, PT, -R19, RZ, RZ ;  /* 0x000000ff1313c210 */ /* 0x000fe40007ffe1ff */
[----:B------:R-:W-:Y:S01]  /*07f0*/  @!P3 LOP3.LUT R19, RZ, R5, RZ, 0x33, !PT ;  /* 0x00000005ff13b212 */ /* 0x000fe200078e33ff */
[----:B0-----:R-:W-:-:S03]  /*0800*/  IMAD.MOV R2, RZ, RZ, -R3 ;  /* 0x000000ffff027224 */ /* 0x001fc600078e0a03 */
[----:B------:R-:W-:Y:S01]  /*0810*/  IABS R18, R19 ;  /* 0x0000001300127213 */ /* 0x000fe20000000000 */
[----:B------:R-:W-:Y:S01]  /*0820*/  IMAD R21, R2, R17, RZ ;  /* 0x0000001102157224 */ /* 0x000fe200078e02ff */
[----:B------:R-:W-:-:S05]  /*0830*/  MOV R2, RZ ;  /* 0x000000ff00027202 */ /* 0x000fca0000000f00 */
[----:B------:R-:W-:-:S06]  /*0840*/  IMAD.HI.U32 R2, R3, R21, R2 ;  /* 0x0000001503027227 */ /* 0x000fcc00078e0002 */
[----:B------:R-:W-:-:S04]  /*0850*/  IMAD.HI.U32 R2, R2, R18, RZ ;  /* 0x0000001202027227 */ /* 0x000fc800078e00ff */
[----:B------:R-:W-:-:S04]  /*0860*/  IMAD.MOV R3, RZ, RZ, -R2 ;  /* 0x000000ffff037224 */ /* 0x000fc800078e0a02 */
[----:B------:R-:W-:Y:S01]  /*0870*/  IMAD R18, R17, R3, R18 ;  /* 0x0000000311127224 */ /* 0x000fe200078e0212 */
[----:B------:R-:W-:-:S04]  /*0880*/  LOP3.LUT R3, R19, R0, RZ, 0x3c, !PT ;  /* 0x0000000013037212 */ /* 0x000fc800078e3cff */
[----:B------:R-:W-:Y:S02]  /*0890*/  ISETP.GT.U32.AND P3, PT, R17, R18, PT ;  /* 0x000000121100720c */ /* 0x000fe40003f64070 */
[----:B------:R-:W-:-:S11]  /*08a0*/  ISETP.GE.AND P4, PT, R3, RZ, PT ;  /* 0x000000ff0300720c */ /* 0x000fd60003f86270 */
[-C--:B------:R-:W-:Y:S02]  /*08b0*/  @!P3 IADD3 R18, PT, PT, R18, -R17.reuse, RZ ;  /* 0x800000111212b210 */ /* 0x080fe40007ffe0ff */
[----:B------:R-:W-:Y:S02]  /*08c0*/  @!P3 IADD3 R2, PT, PT, R2, 0x1, RZ ;  /* 0x000000010202b810 */ /* 0x000fe40007ffe0ff */
[----:B------:R-:W-:-:S13]  /*08d0*/  ISETP.GE.U32.AND P2, PT, R18, R17, PT ;  /* 0x000000111200720c */ /* 0x000fda0003f46070 */
[----:B------:R-:W-:-:S05]  /*08e0*/  @P2 VIADD R2, R2, 0x1 ;  /* 0x0000000102022836 */ /* 0x000fca0000000000 */
[----:B------:R-:W-:-:S04]  /*08f0*/  @!P4 IADD3 R2, PT, PT, -R2, RZ, RZ ;  /* 0x000000ff0202c210 */ /* 0x000fc80007ffe1ff */
[----:B------:R-:W-:Y:S02]  /*0900*/  SEL R17, R15, R2, !P1 ;  /* 0x000000020f117207 */ /* 0x000fe40004800000 */
[----:B------:R-:W0:Y:S02]  /*0910*/  LDC.64 R2, c[0x0][0x380] ;  /* 0x0000e000ff027b82 */ /* 0x000e240000000a00 */
[----:B------:R-:W-:Y:S01]  /*0920*/  IADD3 R18, PT, PT, -R17, RZ, RZ ;  /* 0x000000ff11127210 */ /* 0x000fe20007ffe1ff */
[----:B------:R-:W-:-:S04]  /*0930*/  IMAD R17, R6, UR4, R17 ;  /* 0x0000000406117c24 */ /* 0x000fc8000f8e0211 */
[--C-:B------:R-:W-:Y:S02]  /*0940*/  IMAD R18, R0, R18, R19.reuse ;  /* 0x0000001200127224 */ /* 0x100fe400078e0213 */
[----:B------:R-:W-:Y:S02]  /*0950*/  IMAD.MOV R19, RZ, RZ, -R19 ;  /* 0x000000ffff137224 */ /* 0x000fe400078e0a13 */
[----:B------:R-:W-:Y:S02]  /*0960*/  IMAD R18, R9, UR5, R18 ;  /* 0x0000000509127c24 */ /* 0x000fe4000f8e0212 */
[----:B------:R-:W-:Y:S02]  /*0970*/  IMAD R19, R5, R19, R10 ;  /* 0x0000001305137224 */ /* 0x000fe400078e020a */
[----:B------:R-:W-:-:S04]  /*0980*/  IMAD R18, R17, UR6, R18 ;  /* 0x0000000611127c24 */ /* 0x000fc8000f8e0212 */
[----:B------:R-:W-:-:S04]  /*0990*/  IMAD R17, R18, R5, R19 ;  /* 0x0000000512117224 */ /* 0x000fc800078e0213 */
[----:B0-----:R-:W-:-:S06]  /*09a0*/  IMAD.WIDE R2, R17, 0x4, R2 ;  /* 0x0000000411027825 */ /* 0x001fcc00078e0202 */
[----:B------:R-:W2:Y:S01]  /*09b0*/  LDG.E R2, desc[UR8][R2.64] ;  /* 0x0000000802027981 */ /* 0x000ea2000c1e1900 */
[C---:B------:R-:W-:Y:S01]  /*09c0*/  LEA R17, R10.reuse, R13, 0x2 ;  /* 0x0000000d0a117211 */ /* 0x040fe200078e10ff */
[----:B------:R-:W-:Y:S01]  /*09d0*/  VIADD R10, R10, 0x1 ;  /* 0x000000010a0a7836 */ /* 0x000fe20000000000 */
[----:B------:R-:W-:-:S04]  /*09e0*/  IADD3 R16, PT, PT, R16, 0x1, RZ ;  /* 0x0000000110107810 */ /* 0x000fc80007ffe0ff */
[----:B------:R-:W-:Y:S01]  /*09f0*/  ISETP.NE.AND P2, PT, R16, R11, PT ;  /* 0x0000000b1000720c */ /* 0x000fe20003f45270 */
[----:B--2---:R0:W-:-:S12]  /*0a00*/  STS [R17], R2 ;  /* 0x0000000211007388 */ /* 0x0041d80000000800 */
[----:B------:R-:W-:Y:S05]  /*0a10*/  @P2 BRA `(.L_x_41) ;  /* 0xfffffffc00202947 */ /* 0x000fea000383ffff */
.L_x_40:
[----:B------:R-:W-:Y:S05]  /*0a20*/  BSYNC.RECONVERGENT B1 ;  /* 0x0000000000017941 */ /* 0x000fea0003800200 */
.L_x_39:
[----:B------:R-:W-:Y:S05]  /*0a30*/  @P0 BRA `(.L_x_38) ;  /* 0x0000000c00140947 */ /* 0x000fea0003800000 */
[----:B------:R-:W-:Y:S01]  /*0a40*/  IABS R11, R5 ;  /* 0x00000005000b7213 */ /* 0x000fe20000000000 */
[----:B------:R-:W1:Y:S01]  /*0a50*/  S2R R0, SR_CgaCtaId ;  /* 0x0000000000007919 */ /* 0x000e620000008800 */
[----:B------:R-:W-:Y:S02]  /*0a60*/  MOV R13, 0x400 ;  /* 0x00000400000d7802 */ /* 0x000fe40000000f00 */
[----:B------:R-:W2:Y:S08]  /*0a70*/  I2F.RP R5, R11 ;  /* 0x0000000b00057306 */ /* 0x000eb00000209400 */
[----:B--2---:R-:W0:Y:S01]  /*0a80*/  MUFU.RCP R5, R5 ;  /* 0x0000000500057308 */ /* 0x004e220000001000 */
[----:B-1----:R-:W-:-:S02]  /*0a90*/  LEA R13, R0, R13, 0x18 ;  /* 0x0000000d000d7211 */ /* 0x002fc400078ec0ff */
[----:B0-----:R-:W-:-:S05]  /*0aa0*/  IADD3 R2, PT, PT, R5, 0xffffffe, RZ ;  /* 0x0ffffffe05027810 */ /* 0x001fca0007ffe0ff */
[----:B------:R0:W1:Y:S02]  /*0ab0*/  F2I.FTZ.U32.TRUNC.NTZ R3, R2 ;  /* 0x0000000200037305 */ /* 0x000064000021f000 */
[----:B0-----:R-:W-:Y:S01]  /*0ac0*/  IMAD.MOV.U32 R2, RZ, RZ, RZ ;  /* 0x000000ffff027224 */ /* 0x001fe200078e00ff */
[----:B-1----:R-:W-:-:S05]  /*0ad0*/  IADD3 R12, PT, PT, RZ, -R3, RZ ;  /* 0x80000003ff0c7210 */ /* 0x002fca0007ffe0ff */
[----:B------:R-:W-:-:S04]  /*0ae0*/  IMAD R15, R12, R11, RZ ;  /* 0x0000000b0c0f7224 */ /* 0x000fc800078e02ff */
[----:B------:R-:W-:-:S07]  /*0af0*/  IMAD.HI.U32 R12, R3, R15, R2 ;  /* 0x0000000f030c7227 */ /* 0x000fce00078e0002 */
.L_x_42:
[----:B------:R-:W-:Y:S01]  /*0b00*/  MOV R5, UR14 ;  /* 0x0000000e00057c02 */ /* 0x000fe20008000f00 */
[----:B------:R-:W-:Y:S01]  /*0b10*/  VIADD R22, R10, 0x1 ;  /* 0x000000010a167836 */ /* 0x000fe20000000000 */
[----:B------:R-:W-:Y:S02]  /*0b20*/  IABS R17, R10 ;  /* 0x0000000a00117213 */ /* 0x000fe40000000000 */
[----:B-1----:R-:W-:Y:S02]  /*0b30*/  IABS R14, R5 ;  /* 0x00000005000e7213 */ /* 0x002fe40000000000 */
[----:B------:R-:W-:Y:S01]  /*0b40*/  MOV R0, UR15 ;  /* 0x0000000f00007c02 */ /* 0x000fe20008000f00 */
[----:B------:R-:W-:Y:S01]  /*0b50*/  IMAD.HI.U32 R15, R12, R17, RZ ;  /* 0x000000110c0f7227 */ /* 0x000fe200078e00ff */
[----:B------:R-:W0:Y:S01]  /*0b60*/  I2F.RP R16, R14 ;  /* 0x0000000e00107306 */ /* 0x000e220000209400 */
[----:B------:R-:W-:Y:S02]  /*0b70*/  IADD3 R18, PT, PT, R10, 0x2, RZ ;  /* 0x000000020a127810 */ /* 0x000fe40007ffe0ff */
[----:B------:R-:W-:-:S02]  /*0b80*/  IMAD.MOV R20, RZ, RZ, -R15 ;  /* 0x000000ffff147224 */ /* 0x000fc400078e0a0f */
[----:B------:R-:W-:Y:S02]  /*0b90*/  IABS R21, R18 ;  /* 0x0000001200157213 */ /* 0x000fe40000000000 */
[----:B------:R-:W-:-:S05]  /*0ba0*/  IMAD R20, R14, R20, R17 ;  /* 0x000000140e147224 */ /* 0x000fca00078e0211 */
[----:B------:R-:W-:Y:S01]  /*0bb0*/  ISETP.GT.U32.AND P1, PT, R11, R20, PT ;  /* 0x000000140b00720c */ /* 0x000fe20003f24070 */
[----:B0-----:R-:W0:-:S12]  /*0bc0*/  MUFU.RCP R16, R16 ;  /* 0x0000001000107308 */ /* 0x001e180000001000 */
[----:B------:R-:W-:Y:S01]  /*0bd0*/  @!P1 IADD3 R20, PT, PT, R20, -R14, RZ ;  /* 0x8000000e14149210 */ /* 0x000fe20007ffe0ff */
[----:B------:R-:W-:-:S03]  /*0be0*/  @!P1 VIADD R15, R15, 0x1 ;  /* 0x000000010f0f9836 */ /* 0x000fc60000000000 */
[----:B------:R-:W-:Y:S01]  /*0bf0*/  ISETP.GE.U32.AND P2, PT, R20, R11, PT ;  /* 0x0000000b1400720c */ /* 0x000fe20003f46070 */
[----:B------:R-:W-:Y:S01]  /*0c00*/  IMAD.MOV.U32 R11, RZ, RZ, R14 ;  /* 0x000000ffff0b7224 */ /* 0x000fe200078e000e */
[----:B0-----:R-:W-:Y:S02]  /*0c10*/  IADD3 R2, PT, PT, R16, 0xffffffe, RZ ;  /* 0x0ffffffe10027810 */ /* 0x001fe40007ffe0ff */
[----:B------:R-:W-:Y:S02]  /*0c20*/  IABS R16, R0 ;  /* 0x0000000000107213 */ /* 0x000fe40000000000 */
[----:B------:R0:W1:Y:S07]  /*0c30*/  F2I.FTZ.U32.TRUNC.NTZ R3, R2 ;  /* 0x0000000200037305 */ /* 0x00006e000021f000 */
[----:B------:R-:W-:Y:S01]  /*0c40*/  @P2 IADD3 R15, PT, PT, R15, 0x1, RZ ;  /* 0x000000010f0f2810 */ /* 0x000fe20007ffe0ff */
[----:B------:R-:W2:Y:S01]  /*0c50*/  I2F.RP R23, R16 ;  /* 0x0000001000177306 */ /* 0x000ea20000209400 */
[----:B0-----:R-:W-:-:S02]  /*0c60*/  MOV R2, RZ ;  /* 0x000000ff00027202 */ /* 0x001fc40000000f00 */
[----:B-1----:R-:W-:-:S05]  /*0c70*/  IADD3 R19, PT, PT, RZ, -R3, RZ ;  /* 0x80000003ff137210 */ /* 0x002fca0007ffe0ff */
[----:B------:R-:W-:Y:S01]  /*0c80*/  IMAD R17, R19, R14, RZ ;  /* 0x0000000e13117224 */ /* 0x000fe200078e02ff */
[----:B------:R-:W-:Y:S01]  /*0c90*/  IABS R19, R22 ;  /* 0x0000001600137213 */ /* 0x000fe20000000000 */
[----:B--2---:R-:W0:Y:S02]  /*0ca0*/  MUFU.RCP R23, R23 ;  /* 0x0000001700177308 */ /* 0x004e240000001000 */
[----:B------:R-:W-:-:S04]  /*0cb0*/  IMAD.HI.U32 R12, R3, R17, R2 ;  /* 0x00000011030c7227 */ /* 0x000fc800078e0002 */
[----:B------:R-:W-:Y:S02]  /*0cc0*/  IMAD.MOV.U32 R3, RZ, RZ, R19 ;  /* 0x000000ffff037224 */ /* 0x000fe400078e0013 */
[----:B------:R-:W-:-:S04]  /*0cd0*/  IMAD.HI.U32 R2, R12, R21, RZ ;  /* 0x000000150c027227 */ /* 0x000fc800078e00ff */
[----:B------:R-:W-:Y:S01]  /*0ce0*/  IMAD.HI.U32 R17, R12, R3, RZ ;  /* 0x000000030c117227 */ /* 0x000fe200078e00ff */
[----:B------:R-:W-:-:S04]  /*0cf0*/  IADD3 R24, PT, PT, -R2, RZ, RZ ;  /* 0x000000ff02187210 */ /* 0x000fc80007ffe1ff */
[----:B------:R-:W-:Y:S01]  /*0d00*/  IADD3 R19, PT, PT, -R17, RZ, RZ ;  /* 0x000000ff11137210 */ /* 0x000fe20007ffe1ff */
[----:B------:R-:W-:-:S04]  /*0d10*/  IMAD R24, R14, R24, R21 ;  /* 0x000000180e187224 */ /* 0x000fc800078e0215 */
[----:B------:R-:W-:Y:S01]  /*0d20*/  IMAD R20, R14, R19, R3 ;  /* 0x000000130e147224 */ /* 0x000fe200078e0203 */
[----:B------:R-:W-:Y:S01]  /*0d30*/  ISETP.GT.U32.AND P3, PT, R11, R24, PT ;  /* 0x000000180b00720c */ /* 0x000fe20003f64070 */
[----:B0-----:R-:W-:Y:S01]  /*0d40*/  VIADD R3, R23, 0xffffffe ;  /* 0x0ffffffe17037836 */ /* 0x001fe20000000000 */
[-C--:B------:R-:W-:Y:S02]  /*0d50*/  LOP3.LUT R19, R22, R5.reuse, RZ, 0x3c, !PT ;  /* 0x0000000516137212 */ /* 0x080fe400078e3cff */
[----:B------:R-:W-:Y:S02]  /*0d60*/  ISETP.GT.U32.AND P5, PT, R11, R20, PT ;  /* 0x000000140b00720c */ /* 0x000fe40003fa4070 */
[----:B------:R-:W-:Y:S01]  /*0d70*/  ISETP.GE.AND P4, PT, R19, RZ, PT ;  /* 0x000000ff1300720c */ /* 0x000fe20003f86270 */
[----:B------:R-:W0:Y:S01]  /*0d80*/  F2I.FTZ.U32.TRUNC.NTZ R3, R3 ;  /* 0x0000000300037305 */ /* 0x000e22000021f000 */
[----:B------:R-:W-:-:S04]  /*0d90*/  LOP3.LUT R19, R18, R5, RZ, 0x3c, !PT ;  /* 0x0000000512137212 */ /* 0x000fc800078e3cff */
[----:B------:R-:W-:Y:S01]  /*0da0*/  ISETP.GE.AND P6, PT, R19, RZ, PT ;  /* 0x000000ff1300720c */ /* 0x000fe20003fc6270 */
[----:B------:R-:W-:Y:S01]  /*0db0*/  @!P3 VIADD R2, R2, 0x1 ;  /* 0x000000010202b836 */ /* 0x000fe20000000000 */
[----:B------:R-:W-:-:S03]  /*0dc0*/  @!P3 IADD3 R24, PT, PT, R24, -R14, RZ ;  /* 0x8000000e1818b210 */ /* 0x000fc60007ffe0ff */
[----:B------:R-:W-:Y:S02]  /*0dd0*/  @!P5 IADD3 R20, PT, PT, R20, -R14, RZ ;  /* 0x8000000e1414d210 */ /* 0x000fe40007ffe0ff */
[----:B------:R-:W-:Y:S02]  /*0de0*/  @!P5 IADD3 R17, PT, PT, R17, 0x1, RZ ;  /* 0x000000011111d810 */ /* 0x000fe40007ffe0ff */
[-C--:B------:R-:W-:Y:S02]  /*0df0*/  ISETP.GE.U32.AND P0, PT, R20, R11.reuse, PT ;  /* 0x0000000b1400720c */ /* 0x080fe40003f06070 */
[----:B------:R-:W-:Y:S02]  /*0e00*/  ISETP.GE.U32.AND P5, PT, R24, R11, PT ;  /* 0x0000000b1800720c */ /* 0x000fe40003fa6070 */
[----:B0-----:R-:W-:-:S05]  /*0e10*/  IADD3 R21, PT, PT, RZ, -R3, RZ ;  /* 0x80000003ff157210 */ /* 0x001fca0007ffe0ff */
[----:B------:R-:W-:-:S04]  /*0e20*/  IMAD R21, R21, R16, RZ ;  /* 0x0000001015157224 */ /* 0x000fc800078e02ff */
[----:B------:R-:W-:Y:S01]  /*0e30*/  @P0 VIADD R17, R17, 0x1 ;  /* 0x0000000111110836 */ /* 0x000fe20000000000 */
[----:B------:R-:W-:Y:S02]  /*0e40*/  ISETP.NE.AND P0, PT, R5, RZ, PT ;  /* 0x000000ff0500720c */ /* 0x000fe40003f05270 */
[----:B------:R-:W-:Y:S02]  /*0e50*/  @P5 IADD3 R2, PT, PT, R2, 0x1, RZ ;  /* 0x0000000102025810 */ /* 0x000fe40007ffe0ff */
[----:B------:R-:W-:Y:S02]  /*0e60*/  MOV R20, R17 ;  /* 0x0000001100147202 */ /* 0x000fe40000000f00 */
[----:B------:R-:W-:Y:S02]  /*0e70*/  LOP3.LUT R17, RZ, R5, RZ, 0x33, !PT ;  /* 0x00000005ff117212 */ /* 0x000fe400078e33ff */
[----:B------:R-:W-:-:S04]  /*0e80*/  @!P4 IADD3 R20, PT, PT, -R20, RZ, RZ ;  /* 0x000000ff1414c210 */ /* 0x000fc80007ffe1ff */
[----:B------:R-:W-:Y:S01]  /*0e90*/  SEL R19, R17, R20, !P0 ;  /* 0x0000001411137207 */ /* 0x000fe20004000000 */
[----:B------:R-:W-:Y:S02]  /*0ea0*/  IMAD.MOV.U32 R20, RZ, RZ, R2 ;  /* 0x000000ffff147224 */ /* 0x000fe400078e0002 */
[----:B------:R-:W-:Y:S01]  /*0eb0*/  HFMA2 R2, -RZ, RZ, 0, 0 ;  /* 0x00000000ff027431 */ /* 0x000fe200000001ff */
[----:B------:R-:W-:Y:S02]  /*0ec0*/  IABS R23, R19 ;  /* 0x0000001300177213 */ /* 0x000fe40000000000 */
[----:B------:R-:W-:Y:S02]  /*0ed0*/  @!P6 IADD3 R20, PT, PT, -R20, RZ, RZ ;  /* 0x000000ff1414e210 */ /* 0x000fe40007ffe1ff */
[----:B------:R-:W-:Y:S02]  /*0ee0*/  IMAD.HI.U32 R2, R3, R21, R2 ;  /* 0x0000001503027227 */ /* 0x000fe400078e0002 */
[----:B------:R-:W-:-:S04]  /*0ef0*/  SEL R3, R17, R20, !P0 ;  /* 0x0000001411037207 */ /* 0x000fc80004000000 */
[----:B------:R-:W-:Y:S01]  /*0f00*/  IABS R27, R3 ;  /* 0x00000003001b7213 */ /* 0x000fe20000000000 */
[----:B------:R-:W-:-:S04]  /*0f10*/  IMAD.HI.U32 R20, R2, R23, RZ ;  /* 0x0000001702147227 */ /* 0x000fc800078e00ff */
[----:B------:R-:W-:-:S04]  /*0f20*/  IMAD.MOV R21, RZ, RZ, -R20 ;  /* 0x000000ffff157224 */ /* 0x000fc800078e0a14 */
[----:B------:R-:W-:Y:S02]  /*0f30*/  IMAD R23, R16, R21, R23 ;  /* 0x0000001510177224 */ /* 0x000fe400078e0217 */
[----:B------:R-:W-:-:S03]  /*0f40*/  IMAD.HI.U32 R21, R2, R27, RZ ;  /* 0x0000001b02157227 */ /* 0x000fc600078e00ff */
[----:B------:R-:W-:Y:S02]  /*0f50*/  ISETP.GT.U32.AND P3, PT, R16, R23, PT ;  /* 0x000000171000720c */ /* 0x000fe40003f64070 */
[----:B------:R-:W-:-:S05]  /*0f60*/  IADD3 R24, PT, PT, -R21, RZ, RZ ;  /* 0x000000ff15187210 */ /* 0x000fca0007ffe1ff */
[----:B------:R-:W-:Y:S01]  /*0f70*/  IMAD R27, R16, R24, R27 ;  /* 0x00000018101b7224 */ /* 0x000fe200078e021b */
[----:B------:R-:W-:-:S04]  /*0f80*/  LOP3.LUT R24, R10, R5, RZ, 0x3c, !PT ;  /* 0x000000050a187212 */ /* 0x000fc800078e3cff */
[----:B------:R-:W-:Y:S02]  /*0f90*/  ISETP.GE.AND P4, PT, R24, RZ, PT ;  /* 0x000000ff1800720c */ /* 0x000fe40003f86270 */
[-C--:B------:R-:W-:Y:S02]  /*0fa0*/  @!P3 IADD3 R23, PT, PT, R23, -R16.reuse, RZ ;  /* 0x800000101717b210 */ /* 0x080fe40007ffe0ff */
[----:B------:R-:W-:Y:S02]  /*0fb0*/  ISETP.GT.U32.AND P1, PT, R16, R27, PT ;  /* 0x0000001b1000720c */ /* 0x000fe40003f24070 */
[----:B------:R-:W-:Y:S02]  /*0fc0*/  ISETP.GE.U32.AND P5, PT, R23, R16, PT ;  /* 0x000000101700720c */ /* 0x000fe40003fa6070 */
[----:B------:R-:W-:Y:S02]  /*0fd0*/  LOP3.LUT R23, R19, R0, RZ, 0x3c, !PT ;  /* 0x0000000013177212 */ /* 0x000fe400078e3cff */
[----:B------:R-:W-:-:S02]  /*0fe0*/  @!P3 IADD3 R20, PT, PT, R20, 0x1, RZ ;  /* 0x000000011414b810 */ /* 0x000fc40007ffe0ff */
[----:B------:R-:W-:Y:S01]  /*0ff0*/  ISETP.GE.AND P2, PT, R23, RZ, PT ;  /* 0x000000ff1700720c */ /* 0x000fe20003f46270 */
[----:B------:R-:W-:Y:S01]  /*1000*/  @!P4 IMAD.MOV R15, RZ, RZ, -R15 ;  /* 0x000000ffff0fc224 */ /* 0x000fe200078e0a0f */
[----:B------:R-:W-:Y:S02]  /*1010*/  ISETP.NE.AND P3, PT, R0, RZ, PT ;  /* 0x000000ff0000720c */ /* 0x000fe40003f65270 */
[----:B------:R-:W-:Y:S02]  /*1020*/  IADD3 R24, PT, PT, -R19, RZ, RZ ;  /* 0x000000ff13187210 */ /* 0x000fe40007ffe1ff */
[----:B------:R-:W-:Y:S02]  /*1030*/  SEL R25, R17, R15, !P0 ;  /* 0x0000000f11197207 */ /* 0x000fe40004000000 */
[----:B------:R-:W-:Y:S01]  /*1040*/  @P5 IADD3 R20, PT, PT, R20, 0x1, RZ ;  /* 0x0000000114145810 */ /* 0x000fe20007ffe0ff */
[----:B------:R-:W-:Y:S01]  /*1050*/  IMAD R22, R5, R24, R22 ;  /* 0x0000001805167224 */ /* 0x000fe200078e0216 */
[----:B------:R-:W-:-:S02]  /*1060*/  LOP3.LUT R15, RZ, R0, RZ, 0x33, !PT ;  /* 0x00000000ff0f7212 */ /* 0x000fc400078e33ff */
[-C--:B------:R-:W-:Y:S01]  /*1070*/  @!P1 IADD3 R27, PT, PT, R27, -R16.reuse, RZ ;  /* 0x800000101b1b9210 */ /* 0x080fe20007ffe0ff */
[----:B------:R-:W-:Y:S01]  /*1080*/  @!P2 IMAD.MOV R20, RZ, RZ, -R20 ;  /* 0x000000ffff14a224 */ /* 0x000fe200078e0a14 */
[----:B------:R-:W-:Y:S02]  /*1090*/  @!P1 IADD3 R21, PT, PT, R21, 0x1, RZ ;  /* 0x0000000115159810 */ /* 0x000fe40007ffe0ff */
[----:B------:R-:W-:Y:S02]  /*10a0*/  ISETP.GE.U32.AND P4, PT, R27, R16, PT ;  /* 0x000000101b00720c */ /* 0x000fe40003f86070 */
[----:B------:R-:W-:Y:S02]  /*10b0*/  SEL R23, R15, R20, !P3 ;  /* 0x000000140f177207 */ /* 0x000fe40005800000 */
[----:B------:R-:W-:Y:S02]  /*10c0*/  LOP3.LUT R20, R3, R0, RZ, 0x3c, !PT ;  /* 0x0000000003147212 */ /* 0x000fe400078e3cff */
[----:B------:R-:W-:-:S02]  /*10d0*/  IABS R27, R25 ;  /* 0x00000019001b7213 */ /* 0x000fc40000000000 */
[----:B------:R-:W-:Y:S02]  /*10e0*/  ISETP.GE.AND P2, PT, R20, RZ, PT ;  /* 0x000000ff1400720c */ /* 0x000fe40003f46270 */
[----:B------:R-:W-:Y:S01]  /*10f0*/  IADD3 R20, PT, PT, -R23, RZ, RZ ;  /* 0x000000ff17147210 */ /* 0x000fe20007ffe1ff */
[----:B------:R-:W-:Y:S02]  /*1100*/  IMAD.HI.U32 R24, R2, R27, RZ ;  /* 0x0000001b02187227 */ /* 0x000fe400078e00ff */
[----:B------:R-:W-:Y:S02]  /*1110*/  @P4 IADD3 R21, PT, PT, R21, 0x1, RZ ;  /* 0x0000000115154810 */ /* 0x000fe40007ffe0ff */
[----:B------:R-:W-:Y:S02]  /*1120*/  IMAD R20, R0, R20, R19 ;  /* 0x0000001400147224 */ /* 0x000fe400078e0213 */
[----:B------:R-:W-:Y:S01]  /*1130*/  IMAD.MOV R19, RZ, RZ, -R24 ;  /* 0x000000ffff137224 */ /* 0x000fe200078e0a18 */
[----:B------:R-:W-:-:S03]  /*1140*/  MOV R26, R21 ;  /* 0x00000015001a7202 */ /* 0x000fc60000000f00 */
[----:B------:R-:W-:Y:S01]  /*1150*/  IMAD R27, R16, R19, R27 ;  /* 0x00000013101b7224 */ /* 0x000fe200078e021b */
[----:B------:R-:W-:Y:S02]  /*1160*/  LOP3.LUT R19, R25, R0, RZ, 0x3c, !PT ;  /* 0x0000000019137212 */ /* 0x000fe400078e3cff */
[----:B------:R-:W-:Y:S02]  /*1170*/  @!P2 IADD3 R26, PT, PT, -R26, RZ, RZ ;  /* 0x000000ff1a1aa210 */ /* 0x000fe40007ffe1ff */
[----:B------:R-:W-:-:S13]  /*1180*/  ISETP.GT.U32.AND P6, PT, R16, R27, PT ;  /* 0x0000001b1000720c */ /* 0x000fda0003fc4070 */
[-C--:B------:R-:W-:Y:S02]  /*1190*/  @!P6 IADD3 R27, PT, PT, R27, -R16.reuse, RZ ;  /* 0x800000101b1be210 */ /* 0x080fe40007ffe0ff */
[----:B------:R-:W-:Y:S02]  /*11a0*/  @!P6 IADD3 R24, PT, PT, R24, 0x1, RZ ;  /* 0x000000011818e810 */ /* 0x000fe40007ffe0ff */
[----:B------:R-:W-:Y:S02]  /*11b0*/  ISETP.GE.U32.AND P5, PT, R27, R16, PT ;  /* 0x000000101b00720c */ /* 0x000fe40003fa6070 */
[----:B------:R-:W-:-:S11]  /*11c0*/  ISETP.GE.AND P6, PT, R19, RZ, PT ;  /* 0x000000ff1300720c */ /* 0x000fd60003fc6270 */
[----:B------:R-:W-:-:S05]  /*11d0*/  @P5 VIADD R24, R24, 0x1 ;  /* 0x0000000118185836 */ /* 0x000fca0000000000 */
[----:B------:R-:W-:-:S04]  /*11e0*/  @!P6 IADD3 R24, PT, PT, -R24, RZ, RZ ;  /* 0x000000ff1818e210 */ /* 0x000fc80007ffe1ff */
[----:B------:R-:W-:-:S04]  /*11f0*/  SEL R19, R15, R24, !P3 ;  /* 0x000000180f137207 */ /* 0x000fc80005800000 */
[----:B------:R-:W-:Y:S01]  /*1200*/  IADD3 R24, PT, PT, -R19, RZ, RZ ;  /* 0x000000ff13187210 */ /* 0x000fe20007ffe1ff */
[----:B------:R-:W-:-:S04]  /*1210*/  IMAD R19, R6, UR10, R19 ;  /* 0x0000000a06137c24 */ /* 0x000fc8000f8e0213 */
[--C-:B------:R-:W-:Y:S02]  /*1220*/  IMAD R24, R0, R24, R25.reuse ;  /* 0x0000001800187224 */ /* 0x100fe400078e0219 */
[----:B------:R-:W-:Y:S02]  /*1230*/  IMAD.MOV R25, RZ, RZ, -R25 ;  /* 0x000000ffff197224 */ /* 0x000fe400078e0a19 */
[----:B------:R-:W-:-:S04]  /*1240*/  IMAD R24, R9, UR11, R24 ;  /* 0x0000000b09187c24 */ /* 0x000fc8000f8e0218 */
[----:B------:R-:W-:Y:S02]  /*1250*/  IMAD R24, R19, UR7, R24 ;  /* 0x0000000713187c24 */ /* 0x000fe4000f8e0218 */
[----:B------:R-:W-:-:S04]  /*1260*/  IMAD R19, R5, R25, R10 ;  /* 0x0000001905137224 */ /* 0x000fc800078e020a */
[-C--:B------:R-:W-:Y:S02]  /*1270*/  IMAD R19, R24, R5.reuse, R19 ;  /* 0x0000000518137224 */ /* 0x080fe400078e0213 */
[----:B------:R-:W-:Y:S02]  /*1280*/  IMAD R24, R6, UR10, R23 ;  /* 0x0000000a06187c24 */ /* 0x000fe4000f8e0217 */
[----:B------:R-:W-:Y:S02]  /*1290*/  IMAD R23, R9, UR11, R20 ;  /* 0x0000000b09177c24 */ /* 0x000fe4000f8e0214 */
[----:B------:R-:W-:Y:S02]  /*12a0*/  VIADD R20, R10, 0x3 ;  /* 0x000000030a147836 */ /* 0x000fe40000000000 */
[----:B------:R-:W-:Y:S01]  /*12b0*/  IMAD R21, R24, UR7, R23 ;  /* 0x0000000718157c24 */ /* 0x000fe2000f8e0217 */
[----:B------:R-:W-:Y:S01]  /*12c0*/  SEL R23, R15, R26, !P3 ;  /* 0x0000001a0f177207 */ /* 0x000fe20005800000 */
[----:B------:R-:W-:Y:S01]  /*12d0*/  IMAD.MOV R24, RZ, RZ, -R3 ;  /* 0x000000ffff187224 */ /* 0x000fe200078e0a03 */
[----:B------:R-:W-:Y:S01]  /*12e0*/  IABS R25, R20 ;  /* 0x0000001400197213 */ /* 0x000fe20000000000 */
[----:B------:R-:W-:-:S02]  /*12f0*/  IMAD R21, R21, R5, R22 ;  /* 0x0000000515157224 */ /* 0x000fc400078e0216 */
[----:B------:R-:W-:Y:S01]  /*1300*/  IMAD R18, R5, R24, R18 ;  /* 0x0000001805127224 */ /* 0x000fe200078e0212 */
[----:B------:R-:W-:Y:S01]  /*1310*/  IADD3 R24, PT, PT, -R23, RZ, RZ ;  /* 0x000000ff17187210 */ /* 0x000fe20007ffe1ff */
[----:B------:R-:W-:-:S04]  /*1320*/  IMAD.HI.U32 R26, R12, R25, RZ ;  /* 0x000000190c1a7227 */ /* 0x000fc800078e00ff */
[----:B------:R-:W-:Y:S01]  /*1330*/  IMAD R24, R0, R24, R3 ;  /* 0x0000001800187224 */ /* 0x000fe200078e0203 */
[----:B------:R-:W-:Y:S01]  /*1340*/  IADD3 R28, PT, PT, -R26, RZ, RZ ;  /* 0x000000ff1a1c7210 */ /* 0x000fe20007ffe1ff */
[----:B------:R-:W-:Y:S01]  /*1350*/  IMAD R23, R6, UR10, R23 ;  /* 0x0000000a06177c24 */ /* 0x000fe2000f8e0217 */
[----:B------:R-:W-:Y:S01]  /*1360*/  LOP3.LUT R3, R20, R5, RZ, 0x3c, !PT ;  /* 0x0000000514037212 */ /* 0x000fe200078e3cff */
[----:B------:R-:W-:Y:S02]  /*1370*/  IMAD R24, R9, UR11, R24 ;  /* 0x0000000b09187c24 */ /* 0x000fe4000f8e0218 */
[----:B------:R-:W-:Y:S01]  /*1380*/  IMAD R28, R14, R28, R25 ;  /* 0x0000001c0e1c7224 */ /* 0x000fe200078e0219 */
[----:B------:R-:W-:Y:S01]  /*1390*/  ISETP.GE.AND P4, PT, R3, RZ, PT ;  /* 0x000000ff0300720c */ /* 0x000fe20003f86270 */
[----:B------:R-:W-:-:S03]  /*13a0*/  IMAD R23, R23, UR7, R24 ;  /* 0x0000000717177c24 */ /* 0x000fc6000f8e0218 */
[----:B------:R-:W-:Y:S01]  /*13b0*/  ISETP.GT.U32.AND P2, PT, R11, R28, PT ;  /* 0x0000001c0b00720c */ /* 0x000fe20003f44070 */
[----:B------:R-:W-:-:S12]  /*13c0*/  IMAD R23, R23, R5, R18 ;  /* 0x0000000517177224 */ /* 0x000fd800078e0212 */
[----:B------:R-:W-:Y:S01]  /*13d0*/  @!P2 IMAD.IADD R28, R28, 0x1, -R14 ;  /* 0x000000011c1ca824 */ /* 0x000fe200078e0a0e */
[----:B------:R-:W-:-:S04]  /*13e0*/  @!P2 IADD3 R26, PT, PT, R26, 0x1, RZ ;  /* 0x000000011a1aa810 */ /* 0x000fc80007ffe0ff */
[----:B------:R-:W-:-:S13]  /*13f0*/  ISETP.GE.U32.AND P1, PT, R28, R11, PT ;  /* 0x0000000b1c00720c */ /* 0x000fda0003f26070 */
[----:B------:R-:W-:-:S05]  /*1400*/  @P1 IADD3 R26, PT, PT, R26, 0x1, RZ ;  /* 0x000000011a1a1810 */ /* 0x000fca0007ffe0ff */
[----:B------:R-:W-:-:S05]  /*1410*/  @!P4 IMAD.MOV R26, RZ, RZ, -R26 ;  /* 0x000000ffff1ac224 */ /* 0x000fca00078e0a1a */
[----:B------:R-:W-:-:S04]  /*1420*/  SEL R17, R17, R26, !P0 ;  /* 0x0000001a11117207 */ /* 0x000fc80004000000 */
[----:B------:R-:W-:-:S05]  /*1430*/  IABS R3, R17 ;  /* 0x0000001100037213 */ /* 0x000fca0000000000 */
[----:B------:R-:W-:-:S05]  /*1440*/  IMAD.HI.U32 R14, R2, R3, RZ ;  /* 0x00000003020e7227 */ /* 0x000fca00078e00ff */
[----:B------:R-:W-:-:S05]  /*1450*/  IADD3 R2, PT, PT, -R14, RZ, RZ ;  /* 0x000000ff0e027210 */ /* 0x000fca0007ffe1ff */
[----:B------:R-:W-:Y:S01]  /*1460*/  IMAD R3, R16, R2, R3 ;  /* 0x0000000210037224 */ /* 0x000fe200078e0203 */
[----:B------:R-:W-:-:S04]  /*1470*/  LOP3.LUT R2, R17, R0, RZ, 0x3c, !PT ;  /* 0x0000000011027212 */ /* 0x000fc800078e3cff */
[----:B------:R-:W-:Y:S02]  /*1480*/  ISETP.GT.U32.AND P1, PT, R16, R3, PT ;  /* 0x000000031000720c */ /* 0x000fe40003f24070 */
[----:B------:R-:W-:-:S11]  /*1490*/  ISETP.GE.AND P2, PT, R2, RZ, PT ;  /* 0x000000ff0200720c */ /* 0x000fd60003f46270 */
[----:B------:R-:W-:Y:S01]  /*14a0*/  @!P1 IADD3 R3, PT, PT, R3, -R16, RZ ;  /* 0x8000001003039210 */ /* 0x000fe20007ffe0ff */
[----:B------:R-:W-:-:S03]  /*14b0*/  @!P1 VIADD R14, R14, 0x1 ;  /* 0x000000010e0e9836 */ /* 0x000fc60000000000 */
[----:B------:R-:W-:Y:S02]  /*14c0*/  ISETP.GE.U32.AND P0, PT, R3, R16, PT ;  /* 0x000000100300720c */ /* 0x000fe40003f06070 */
[----:B------:R-:W0:Y:S11]  /*14d0*/  LDC.64 R2, c[0x0][0x380] ;  /* 0x0000e000ff027b82 */ /* 0x000e360000000a00 */
[----:B------:R-:W-:-:S04]  /*14e0*/  @P0 IADD3 R14, PT, PT, R14, 0x1, RZ ;  /* 0x000000010e0e0810 */ /* 0x000fc80007ffe0ff */
[----:B------:R-:W-:-:S04]  /*14f0*/  @!P2 IADD3 R14, PT, PT, -R14, RZ, RZ ;  /* 0x000000ff0e0ea210 */ /* 0x000fc80007ffe1ff */
[----:B------:R-:W-:-:S05]  /*1500*/  SEL R25, R15, R14, !P3 ;  /* 0x0000000e0f197207 */ /* 0x000fca0005800000 */
[--C-:B------:R-:W-:Y:S02]  /*1510*/  IMAD.MOV R16, RZ, RZ, -R25.reuse ;  /* 0x000000ffff107224 */ /* 0x100fe400078e0a19 */
[----:B------:R-:W-:Y:S02]  /*1520*/  IMAD R25, R6, UR10, R25 ;  /* 0x0000000a06197c24 */ /* 0x000fe4000f8e0219 */
[----:B------:R-:W-:Y:S01]  /*1530*/  IMAD R16, R0, R16, R17 ;  /* 0x0000001000107224 */ /* 0x000fe200078e0211 */
[----:B------:R-:W-:Y:S01]  /*1540*/  IADD3 R17, PT, PT, -R17, RZ, RZ ;  /* 0x000000ff11117210 */ /* 0x000fe20007ffe1ff */
[----:B0-----:R-:W-:-:S04]  /*1550*/  IMAD.WIDE R14, R19, 0x4, R2 ;  /* 0x00000004130e7825 */ /* 0x001fc800078e0202 */
[----:B------:R-:W-:Y:S02]  /*1560*/  IMAD R16, R9, UR11, R16 ;  /* 0x0000000b09107c24 */ /* 0x000fe4000f8e0210 */
[----:B------:R-:W-:Y:S01]  /*1570*/  IMAD R20, R5, R17, R20 ;  /* 0x0000001105147224 */ /* 0x000fe200078e0214 */
[----:B------:R-:W2:Y:S01]  /*1580*/  LDG.E R14, desc[UR8][R14.64] ;  /* 0x000000080e0e7981 */ /* 0x000ea2000c1e1900 */
[----:B------:R-:W-:Y:S02]  /*1590*/  IMAD R18, R25, UR7, R16 ;  /* 0x0000000719127c24 */ /* 0x000fe4000f8e0210 */
[----:B------:R-:W-:-:S04]  /*15a0*/  IMAD.WIDE R16, R21, 0x4, R2 ;  /* 0x0000000415107825 */ /* 0x000fc800078e0202 */
[----:B------:R-:W-:Y:S02]  /*15b0*/  IMAD R21, R18, R5, R20 ;  /* 0x0000000512157224 */ /* 0x000fe400078e0214 */
[--C-:B------:R-:W-:Y:S01]  /*15c0*/  IMAD.WIDE R18, R23, 0x4, R2.reuse ;  /* 0x0000000417127825 */ /* 0x100fe200078e0202 */
[----:B------:R-:W3:Y:S03]  /*15d0*/  LDG.E R16, desc[UR8][R16.64] ;  /* 0x0000000810107981 */ /* 0x000ee6000c1e1900 */
[----:B------:R-:W-:Y:S02]  /*15e0*/  IMAD.WIDE R2, R21, 0x4, R2 ;  /* 0x0000000415027825 */ /* 0x000fe400078e0202 */
[----:B------:R-:W4:Y:S04]  /*15f0*/  LDG.E R18, desc[UR8][R18.64] ;  /* 0x0000000812127981 */ /* 0x000f28000c1e1900 */
[----:B------:R-:W5:Y:S01]  /*1600*/  LDG.E R2, desc[UR8][R2.64] ;  /* 0x0000000802027981 */ /* 0x000f62000c1e1900 */
[C---:B------:R-:W-:Y:S01]  /*1610*/  LEA R21, R10.reuse, R13, 0x2 ;  /* 0x0000000d0a157211 */ /* 0x040fe200078e10ff */
[----:B------:R-:W-:-:S05]  /*1620*/  VIADD R10, R10, 0x4 ;  /* 0x000000040a0a7836 */ /* 0x000fca0000000000 */
[----:B------:R-:W-:Y:S01]  /*1630*/  ISETP.GE.AND P0, PT, R10, R8, PT ;  /* 0x000000080a00720c */ /* 0x000fe20003f06270 */
[----:B--2---:R1:W-:Y:S04]  /*1640*/  STS [R21], R14 ;  /* 0x0000000e15007388 */ /* 0x0043e80000000800 */
[----:B---3--:R1:W-:Y:S04]  /*1650*/  STS [R21+0x4], R16 ;  /* 0x0000041015007388 */ /* 0x0083e80000000800 */
[----:B----4-:R1:W-:Y:S04]  /*1660*/  STS [R21+0x8], R18 ;  /* 0x0000081215007388 */ /* 0x0103e80000000800 */
[----:B-----5:R1:W-:Y:S01]  /*1670*/  STS [R21+0xc], R2 ;  /* 0x00000c0215007388 */ /* 0x0203e20000000800 */
[----:B------:R-:W-:Y:S05]  /*1680*/  @!P0 BRA `(.L_x_42) ;  /* 0xfffffff4001c8947 */ /* 0x000fea000383ffff */
.L_x_38:
[----:B------:R-:W-:Y:S05]  /*1690*/  BSYNC.RECONVERGENT B0 ;  /* 0x0000000000007941 */ /* 0x000fea0003800200 */
.L_x_37:
[----:B------:R-:W0:Y:S02]  /*16a0*/  LDC R8, c[0x0][0x3bc] ;  /* 0x0000ef00ff087b82 */ /* 0x000e240000000800 */
[----:B01----:R-:W-:-:S05]  /*16b0*/  IMAD R2, R7, -0x200, R8 ;  /* 0xfffffe0007027824 */ /* 0x003fca00078e0208 */
[----:B------:R-:W-:-:S04]  /*16c0*/  VIMNMX R3, PT, PT, R2, 0x200, PT ;  /* 0x0000020002037848 */ /* 0x000fc80003fe0100 */
[----:B------:R-:W-:-:S13]  /*16d0*/  ISETP.GE.AND P0, PT, R4, R3, PT ;  /* 0x000000030400720c */ /* 0x000fda0003f06270 */
[----:B------:R-:W-:Y:S05]  /*16e0*/  @P0 EXIT ;  /* 0x000000000000094d */ /* 0x000fea0003800000 */
[----:B------:R-:W0:Y:S01]  /*16f0*/  LDCU UR5, c[0x0][0x3a8] ;  /* 0x00007500ff0577ac */ /* 0x000e220008000800 */
[----:B------:R-:W1:Y:S01]  /*1700*/  LDC.64 R2, c[0x0][0x390] ;  /* 0x0000e400ff027b82 */ /* 0x000e620000000a00 */
[----:B------:R-:W-:Y:S01]  /*1710*/  LEA R7, R7, R4, 0x9 ;  /* 0x0000000407077211 */ /* 0x000fe200078e48ff */
[----:B------:R-:W2:Y:S01]  /*1720*/  LDCU UR4, c[0x0][0x3a4] ;  /* 0x00007480ff0477ac */ /* 0x000ea20008000800 */
[----:B0-----:R-:W-:-:S05]  /*1730*/  VIMNMX3 R0, R0, UR5, R5, PT ;  /* 0x0000000500007c0f */ /* 0x001fca000b800105 */
[----:B------:R-:W-:Y:S01]  /*1740*/  BAR.SYNC.DEFER_BLOCKING 0x0 ;  /* 0x0000000000007b1d */ /* 0x000fe20000010000 */
[----:B------:R-:W-:Y:S01]  /*1750*/  ISETP.GE.AND P0, PT, R0, 0x1, PT ;  /* 0x000000010000780c */ /* 0x000fe20003f06270 */
[----:B--2---:R-:W-:-:S04]  /*1760*/  IMAD R6, R6, UR4, R9 ;  /* 0x0000000406067c24 */ /* 0x004fc8000f8e0209 */
[----:B------:R-:W-:-:S04]  /*1770*/  IMAD R9, R6, R8, R7 ;  /* 0x0000000806097224 */ /* 0x000fc800078e0207 */
[----:B-1----:R-:W-:-:S04]  /*1780*/  IMAD.WIDE R2, R9, 0x4, R2 ;  /* 0x0000000409027825 */ /* 0x002fc800078e0202 */
[----:B------:R-:W-:Y:S05]  /*1790*/  @!P0 EXIT ;  /* 0x000000000000894d */ /* 0x000fea0003800000 */
[C---:B------:R-:W-:Y:S01]  /*17a0*/  LOP3.LUT R18, R5.reuse, 0xf, RZ, 0xc0, !PT ;  /* 0x0000000f05127812 */ /* 0x040fe200078ec0ff */
[----:B------:R-:W-:Y:S01]  /*17b0*/  UMOV UR4, URZ ;  /* 0x000000ff00047c82 */ /* 0x000fe20008000000 */
[----:B------:R-:W-:-:S07]  /*17c0*/  LOP3.LUT R0, R5, 0x7, RZ, 0xc0, !PT ;  /* 0x0000000705007812 */ /* 0x000fce00078ec0ff */
.L_x_52:
[----:B0-234-:R-:W-:-:S07]  /*17d0*/  HFMA2 R6, -RZ, RZ, 0, 0 ;  /* 0x00000000ff067431 */ /* 0x01dfce00000001ff */
.L_x_51:
[----:B0-----:R-:W0:Y:S01]  /*17e0*/  LDCU UR10, c[0x0][0x3b8] ;  /* 0x00007700ff0a77ac */ /* 0x001e220008000800 */
[----:B------:R-:W1:Y:S01]  /*17f0*/  LDC R9, c[0x0][0x3ac] ;  /* 0x0000eb00ff097b82 */ /* 0x000e620000000800 */
[----:B------:R-:W-:Y:S01]  /*1800*/  IMAD.MOV.U32 R5, RZ, RZ, RZ ;  /* 0x000000ffff057224 */ /* 0x000fe200078e00ff */
[----:B0-----:R-:W-:-:S09]  /*1810*/  UISETP.GE.U32.AND UP0, UPT, UR10, 0x10, UPT ;  /* 0x000000100a00788c */ /* 0x001fd2000bf06070 */
[----:B--234-:R-:W-:Y:S05]  /*1820*/  BRA.U !UP0, `(.L_x_43) ;  /* 0x0000000508887547 */ /* 0x01cfea000b800000 */
[----:B------:R-:W0:Y:S01]  /*1830*/  S2R R13, SR_CgaCtaId ;  /* 0x00000000000d7919 */ /* 0x000e220000008800 */
[----:B------:R-:W2:Y:S01]  /*1840*/  LDC R8, c[0x0][0x3bc] ;  /* 0x0000ef00ff087b82 */ /* 0x000ea20000000800 */
[----:B-1----:R-:W-:Y:S01]  /*1850*/  IMAD R11, R9, UR4, R6 ;  /* 0x00000004090b7c24 */ /* 0x002fe2000f8e0206 */
[----:B------:R-:W-:Y:S01]  /*1860*/  MOV R10, 0x400 ;  /* 0x00000400000a7802 */ /* 0x000fe20000000f00 */
[----:B------:R-:W-:Y:S02]  /*1870*/  ULOP3.LUT UR5, UR10, 0x7ffffff0, URZ, 0xc0, !UPT ;  /* 0x7ffffff00a057892 */ /* 0x000fe4000f8ec0ff */
[----:B------:R-:W-:Y:S02]  /*1880*/  IMAD R11, R11, UR10, RZ ;  /* 0x0000000a0b0b7c24 */ /* 0x000fe4000f8e02ff */
[----:B------:R-:W-:Y:S01]  /*1890*/  UIADD3 UR6, UPT, UPT, -UR5, URZ, URZ ;  /* 0x000000ff05067290 */ /* 0x000fe2000fffe1ff */
[----:B------:R-:W1:Y:S01]  /*18a0*/  LDC.64 R4, c[0x0][0x388] ;  /* 0x0000e200ff047b82 */ /* 0x000e620000000a00 */
[----:B0-----:R-:W-:-:S04]  /*18b0*/  LEA R10, R13, R10, 0x18 ;  /* 0x0000000a0d0a7211 */ /* 0x001fc800078ec0ff */
[C---:B------:R-:W-:Y:S01]  /*18c0*/  LEA R10, R11.reuse, R10, 0x2 ;  /* 0x0000000a0b0a7211 */ /* 0x040fe200078e10ff */
[----:B--2---:R-:W-:-:S03]  /*18d0*/  IMAD R11, R11, R8, R7 ;  /* 0x000000080b0b7224 */ /* 0x004fc600078e0207 */
[----:B------:R-:W-:-:S07]  /*18e0*/  IADD3 R10, PT, PT, R10, 0x20, RZ ;  /* 0x000000200a0a7810 */ /* 0x000fce0007ffe0ff */
.L_x_44:
[----:B-1----:R-:W-:Y:S01]  /*18f0*/  IMAD.WIDE R16, R11, 0x4, R4 ;  /* 0x000000040b107825 */ /* 0x002fe200078e0204 */
[----:B------:R-:W0:Y:S04]  /*1900*/  LDS R12, [R10+-0x20] ;  /* 0xffffe0000a0c7984 */ /* 0x000e280000000800 */
[----:B--2---:R-:W0:Y:S04]  /*1910*/  LDG.E R13, desc[UR8][R16.64] ;  /* 0x00000008100d7981 */ /* 0x004e28000c1e1900 */
[----:B------:R-:W1:Y:S01]  /*1920*/  LDS R14, [R10+-0x1c] ;  /* 0xffffe4000a0e7984 */ /* 0x000e620000000800 */
[----:B0-----:R-:W-:Y:S01]  /*1930*/  FMUL R19, R12, R13 ;  /* 0x0000000d0c137220 */ /* 0x001fe20000400000 */
[----:B------:R-:W-:-:S02]  /*1940*/  IMAD.WIDE R12, R8, 0x4, R16 ;  /* 0x00000004080c7825 */ /* 0x000fc400078e0210 */
[----:B------:R-:W0:Y:S04]  /*1950*/  LDS R16, [R10+-0x18] ;  /* 0xffffe8000a107984 */ /* 0x000e280000000800 */
[----:B------:R2:W-:Y:S04]  /*1960*/  REDG.E.ADD.F32.FTZ.RN.STRONG.GPU desc[UR8][R2.64], R19 ;  /* 0x00000013020079a6 */ /* 0x0005e8000c12f308 */
[----:B------:R-:W1:Y:S02]  /*1970*/  LDG.E R15, desc[UR8][R12.64] ;  /* 0x000000080c0f7981 */ /* 0x000e64000c1e1900 */
[----:B-1----:R-:W-:Y:S01]  /*1980*/  FMUL R21, R14, R15 ;  /* 0x0000000f0e157220 */ /* 0x002fe20000400000 */
[----:B------:R-:W-:-:S02]  /*1990*/  IMAD.WIDE R14, R8, 0x4, R12 ;  /* 0x00000004080e7825 */ /* 0x000fc400078e020c */
[----:B------:R-:W1:Y:S04]  /*19a0*/  LDS R12, [R10+-0x14] ;  /* 0xffffec000a0c7984 */ /* 0x000e680000000800 */
[----:B------:R3:W-:Y:S04]  /*19b0*/  REDG.E.ADD.F32.FTZ.RN.STRONG.GPU desc[UR8][R2.64], R21 ;  /* 0x00000015020079a6 */ /* 0x0007e8000c12f308 */
[----:B------:R-:W0:Y:S02]  /*19c0*/  LDG.E R23, desc[UR8][R14.64] ;  /* 0x000000080e177981 */ /* 0x000e24000c1e1900 */
[----:B0-----:R-:W-:Y:S01]  /*19d0*/  FMUL R23, R16, R23 ;  /* 0x0000001710177220 */ /* 0x001fe20000400000 */
[----:B------:R-:W-:-:S02]  /*19e0*/  IMAD.WIDE R16, R8, 0x4, R14 ;  /* 0x0000000408107825 */ /* 0x000fc400078e020e */
[----:B------:R-:W0:Y:S04]  /*19f0*/  LDS R14, [R10+-0x10] ;  /* 0xfffff0000a0e7984 */ /* 0x000e280000000800 */
[----:B------:R4:W-:Y:S04]  /*1a00*/  REDG.E.ADD.F32.FTZ.RN.STRONG.GPU desc[UR8][R2.64], R23 ;  /* 0x00000017020079a6 */ /* 0x0009e8000c12f308 */
[----:B--2---:R-:W1:Y:S02]  /*1a10*/  LDG.E R19, desc[UR8][R16.64] ;  /* 0x0000000810137981 */ /* 0x004e64000c1e1900 */
[----:B-1----:R-:W-:Y:S01]  /*1a20*/  FMUL R19, R12, R19 ;  /* 0x000000130c137220 */ /* 0x002fe20000400000 */
[----:B------:R-:W-:-:S02]  /*1a30*/  IMAD.WIDE R12, R8, 0x4, R16 ;  /* 0x00000004080c7825 */ /* 0x000fc400078e0210 */
[----:B------:R-:W1:Y:S04]  /*1a40*/  LDS R16, [R10+-0xc] ;  /* 0xfffff4000a107984 */ /* 0x000e680000000800 */
[----:B------:R2:W-:Y:S04]  /*1a50*/  REDG.E.ADD.F32.FTZ.RN.STRONG.GPU desc[UR8][R2.64], R19 ;  /* 0x00000013020079a6 */ /* 0x0005e8000c12f308 */
[----:B---3--:R-:W0:Y:S02]  /*1a60*/  LDG.E R21, desc[UR8][R12.64] ;  /* 0x000000080c157981 */ /* 0x008e24000c1e1900 */
[----:B0-----:R-:W-:Y:S01]  /*1a70*/  FMUL R21, R14, R21 ;  /* 0x000000150e157220 */ /* 0x001fe20000400000 */
[----:B------:R-:W-:-:S02]  /*1a80*/  IMAD.WIDE R14, R8, 0x4, R12 ;  /* 0x00000004080e7825 */ /* 0x000fc400078e020c */
[----:B------:R-:W0:Y:S04]  /*1a90*/  LDS R12, [R10+-0x8] ;  /* 0xfffff8000a0c7984 */ /* 0x000e280000000800 */
[----:B------:R3:W-:Y:S04]  /*1aa0*/  REDG.E.ADD.F32.FTZ.RN.STRONG.GPU desc[UR8][R2.64], R21 ;  /* 0x00000015020079a6 */ /* 0x0007e8000c12f308 */
[----:B----4-:R-:W1:Y:S02]  /*1ab0*/  LDG.E R23, desc[UR8][R14.64] ;  /* 0x000000080e177981 */ /* 0x010e64000c1e1900 */
[----:B-1----:R-:W-:Y:S01]  /*1ac0*/  FMUL R23, R16, R23 ;  /* 0x0000001710177220 */ /* 0x002fe20000400000 */
[----:B------:R-:W-:-:S02]  /*1ad0*/  IMAD.WIDE R16, R8, 0x4, R14 ;  /* 0x0000000408107825 */ /* 0x000fc400078e020e */
[----:B------:R-:W1:Y:S04]  /*1ae0*/  LDS R14, [R10+-0x4] ;  /* 0xfffffc000a0e7984 */ /* 0x000e680000000800 */
[----:B------:R4:W-:Y:S04]  /*1af0*/  REDG.E.ADD.F32.FTZ.RN.STRONG.GPU desc[UR8][R2.64], R23 ;  /* 0x00000017020079a6 */ /* 0x0009e8000c12f308 */
[----:B--2---:R-:W0:Y:S02]  /*1b00*/  LDG.E R19, desc[UR8][R16.64] ;  /* 0x0000000810137981 */ /* 0x004e24000c1e1900 */
[----:B0-----:R-:W-:Y:S01]  /*1b10*/  FMUL R19, R12, R19 ;  /* 0x000000130c137220 */ /* 0x001fe20000400000 */
[----:B------:R-:W-:-:S02]  /*1b20*/  IMAD.WIDE R12, R8, 0x4, R16 ;  /* 0x00000004080c7825 */ /* 0x000fc400078e0210 */
[----:B------:R-:W0:Y:S04]  /*1b30*/  LDS R16, [R10] ;  /* 0x000000000a107984 */ /* 0x000e280000000800 */
[----:B------:R2:W-:Y:S04]  /*1b40*/  REDG.E.ADD.F32.FTZ.RN.STRONG.GPU desc[UR8][R2.64], R19 ;  /* 0x00000013020079a6 */ /* 0x0005e8000c12f308 */
[----:B---3--:R-:W1:Y:S02]  /*1b50*/  LDG.E R21, desc[UR8][R12.64] ;  /* 0x000000080c157981 */ /* 0x008e64000c1e1900 */
[----:B-1----:R-:W-:Y:S01]  /*1b60*/  FMUL R21, R14, R21 ;  /* 0x000000150e157220 */ /* 0x002fe20000400000 */
[----:B------:R-:W-:-:S02]  /*1b70*/  IMAD.WIDE R14, R8, 0x4, R12 ;  /* 0x00000004080e7825 */ /* 0x000fc400078e020c */
[----:B------:R-:W1:Y:S04]  /*1b80*/  LDS R12, [R10+0x4] ;  /* 0x000004000a0c7984 */ /* 0x000e680000000800 */
[----:B------:R3:W-:Y:S04]  /*1b90*/  REDG.E.ADD.F32.FTZ.RN.STRONG.GPU desc[UR8][R2.64], R21 ;  /* 0x00000015020079a6 */ /* 0x0007e8000c12f308 */
[----:B----4-:R-:W0:Y:S02]  /*1ba0*/  LDG.E R23, desc[UR8][R14.64] ;  /* 0x000000080e177981 */ /* 0x010e24000c1e1900 */
[----:B0-----:R-:W-:Y:S01]  /*1bb0*/  FMUL R23, R16, R23 ;  /* 0x0000001710177220 */ /* 0x001fe20000400000 */
[----:B------:R-:W-:-:S02]  /*1bc0*/  IMAD.WIDE R16, R8, 0x4, R14 ;  /* 0x0000000408107825 */ /* 0x000fc400078e020e */
[----:B------:R-:W0:Y:S04]  /*1bd0*/  LDS R14, [R10+0x8] ;  /* 0x000008000a0e7984 */ /* 0x000e280000000800 */
[----:B------:R4:W-:Y:S04]  /*1be0*/  REDG.E.ADD.F32.FTZ.RN.STRONG.GPU desc[UR8][R2.64], R23 ;  /* 0x00000017020079a6 */ /* 0x0009e8000c12f308 */
[----:B--2---:R-:W1:Y:S02]  /*1bf0*/  LDG.E R19, desc[UR8][R16.64] ;  /* 0x0000000810137981 */ /* 0x004e64000c1e1900 */
[----:B-1----:R-:W-:Y:S01]  /*1c00*/  FMUL R19, R12, R19 ;  /* 0x000000130c137220 */ /* 0x002fe20000400000 */
[----:B------:R-:W-:-:S02]  /*1c10*/  IMAD.WIDE R12, R8, 0x4, R16 ;  /* 0x00000004080c7825 */ /* 0x000fc400078e0210 */
[----:B------:R-:W1:Y:S04]  /*1c20*/  LDS R16, [R10+0xc] ;  /* 0x00000c000a107984 */ /* 0x000e680000000800 */
[----:B------:R2:W-:Y:S04]  /*1c30*/  REDG.E.ADD.F32.FTZ.RN.STRONG.GPU desc[UR8][R2.64], R19 ;  /* 0x00000013020079a6 */ /* 0x0005e8000c12f308 */
[----:B---3--:R-:W0:Y:S02]  /*1c40*/  LDG.E R21, desc[UR8][R12.64] ;  /* 0x000000080c157981 */ /* 0x008e24000c1e1900 */
[----:B0-----:R-:W-:Y:S01]  /*1c50*/  FMUL R21, R14, R21 ;  /* 0x000000150e157220 */ /* 0x001fe20000400000 */
[----:B------:R-:W-:-:S02]  /*1c60*/  IMAD.WIDE R14, R8, 0x4, R12 ;  /* 0x00000004080e7825 */ /* 0x000fc400078e020c */
[----:B------:R-:W0:Y:S04]  /*1c70*/  LDS R12, [R10+0x10] ;  /* 0x000010000a0c7984 */ /* 0x000e280000000800 */
[----:B------:R3:W-:Y:S04]  /*1c80*/  REDG.E.ADD.F32.FTZ.RN.STRONG.GPU desc[UR8][R2.64], R21 ;  /* 0x00000015020079a6 */ /* 0x0007e8000c12f308 */
[----:B----4-:R-:W1:Y:S02]  /*1c90*/  LDG.E R23, desc[UR8][R14.64] ;  /* 0x000000080e177981 */ /* 0x010e64000c1e1900 */
[----:B-1----:R-:W-:Y:S01]  /*1ca0*/  FMUL R23, R16, R23 ;  /* 0x0000001710177220 */ /* 0x002fe20000400000 */
[----:B------:R-:W-:-:S02]  /*1cb0*/  IMAD.WIDE R16, R8, 0x4, R14 ;  /* 0x0000000408107825 */ /* 0x000fc400078e020e */
[----:B------:R-:W1:Y:S04]  /*1cc0*/  LDS R14, [R10+0x14] ;  /* 0x000014000a0e7984 */ /* 0x000e680000000800 */
[----:B------:R4:W-:Y:S04]  /*1cd0*/  REDG.E.ADD.F32.FTZ.RN.STRONG.GPU desc[UR8][R2.64], R23 ;  /* 0x00000017020079a6 */ /* 0x0009e8000c12f308 */
[----:B--2---:R-:W0:Y:S02]  /*1ce0*/  LDG.E R19, desc[UR8][R16.64] ;  /* 0x0000000810137981 */ /* 0x004e24000c1e1900 */
[----:B0-----:R-:W-:Y:S01]  /*1cf0*/  FMUL R19, R12, R19 ;  /* 0x000000130c137220 */ /* 0x001fe20000400000 */
[----:B------:R-:W-:-:S02]  /*1d00*/  IMAD.WIDE R12, R8, 0x4, R16 ;  /* 0x00000004080c7825 */ /* 0x000fc400078e0210 */
[----:B------:R-:W0:Y:S04]  /*1d10*/  LDS R16, [R10+0x18] ;  /* 0x000018000a107984 */ /* 0x000e280000000800 */
[----:B------:R-:W-:Y:S04]  /*1d20*/  REDG.E.ADD.F32.FTZ.RN.STRONG.GPU desc[UR8][R2.64], R19 ;  /* 0x00000013020079a6 */ /* 0x000fe8000c12f308 */
[----:B---3--:R-:W1:Y:S02]  /*1d30*/  LDG.E R21, desc[UR8][R12.64] ;  /* 0x000000080c157981 */ /* 0x008e64000c1e1900 */
[----:B-1----:R-:W-:Y:S01]  /*1d40*/  FMUL R21, R14, R21 ;  /* 0x000000150e157220 */ /* 0x002fe20000400000 */
[----:B------:R-:W-:-:S02]  /*1d50*/  IMAD.WIDE R14, R8, 0x4, R12 ;  /* 0x00000004080e7825 */ /* 0x000fc400078e020c */
[----:B------:R-:W1:Y:S04]  /*1d60*/  LDS R12, [R10+0x1c] ;  /* 0x00001c000a0c7984 */ /* 0x000e680000000800 */
[----:B------:R2:W-:Y:S04]  /*1d70*/  REDG.E.ADD.F32.FTZ.RN.STRONG.GPU desc[UR8][R2.64], R21 ;  /* 0x00000015020079a6 */ /* 0x0005e8000c12f308 */
[----:B----4-:R-:W0:Y:S02]  /*1d80*/  LDG.E R23, desc[UR8][R14.64] ;  /* 0x000000080e177981 */ /* 0x010e24000c1e1900 */
[----:B0-----:R-:W-:Y:S01]  /*1d90*/  FMUL R23, R16, R23 ;  /* 0x0000001710177220 */ /* 0x001fe20000400000 */
[----:B------:R-:W-:-:S04]  /*1da0*/  IMAD.WIDE R16, R8, 0x4, R14 ;  /* 0x0000000408107825 */ /* 0x000fc800078e020e */
[----:B------:R2:W-:Y:S04]  /*1db0*/  REDG.E.ADD.F32.FTZ.RN.STRONG.GPU desc[UR8][R2.64], R23 ;  /* 0x00000017020079a6 */ /* 0x0005e8000c12f308 */
[----:B------:R-:W1:Y:S01]  /*1dc0*/  LDG.E R17, desc[UR8][R16.64] ;  /* 0x0000000810117981 */ /* 0x000e62000c1e1900 */
[----:B------:R-:W-:-:S04]  /*1dd0*/  UIADD3 UR6, UPT, UPT, UR6, 0x10, URZ ;  /* 0x0000001006067890 */ /* 0x000fc8000fffe0ff */
[----:B------:R-:W-:Y:S01]  /*1de0*/  UISETP.NE.AND UP0, UPT, UR6, URZ, UPT ;  /* 0x000000ff0600728c */ /* 0x000fe2000bf05270 */
[----:B-1----:R-:W-:-:S05]  /*1df0*/  FMUL R13, R12, R17 ;  /* 0x000000110c0d7220 */ /* 0x002fca0000400000 */
[----:B------:R2:W-:Y:S01]  /*1e00*/  REDG.E.ADD.F32.FTZ.RN.STRONG.GPU desc[UR8][R2.64], R13 ;  /* 0x0000000d020079a6 */ /* 0x0005e2000c12f308 */
[----:B------:R-:W-:Y:S01]  /*1e10*/  IMAD R11, R8, 0x10, R11 ;  /* 0x00000010080b7824 */ /* 0x000fe200078e020b */
[----:B------:R-:W-:Y:S01]  /*1e20*/  IADD3 R10, PT, PT, R10, 0x40, RZ ;  /* 0x000000400a0a7810 */ /* 0x000fe20007ffe0ff */
[----:B------:R-:W-:Y:S06]  /*1e30*/  BRA.U UP0, `(.L_x_44) ;  /* 0xfffffff900ac7547 */ /* 0x000fec000b83ffff */
[----:B------:R-:W-:-:S07]  /*1e40*/  MOV R5, UR5 ;  /* 0x0000000500057c02 */ /* 0x000fce0008000f00 */
.L_x_43:
[----:B------:R-:W-:Y:S01]  /*1e50*/  ISETP.NE.AND P0, PT, R18, RZ, PT ;  /* 0x000000ff1200720c */ /* 0x000fe20003f05270 */
[----:B------:R-:W-:-:S12]  /*1e60*/  BSSY.RECONVERGENT B0, `(.L_x_45) ;  /* 0x000007a000007945 */ /* 0x000fd80003800200 */
[----:B------:R-:W-:Y:S05]  /*1e70*/  @!P0 BRA `(.L_x_46) ;  /* 0x0000000400e08947 */ /* 0x000fea0003800000 */
[----:B------:R-:W-:Y:S01]  /*1e80*/  VIADD R4, R18, 0xffffffff ;  /* 0xffffffff12047836 */ /* 0x000fe20000000000 */
[----:B------:R-:W-:Y:S01]  /*1e90*/  BSSY.RECONVERGENT B1, `(.L_x_47) ;  /* 0x0000036000017945 */ /* 0x000fe20003800200 */
[----:B------:R-:W-:-:S03]  /*1ea0*/  ISETP.NE.AND P1, PT, R0, RZ, PT ;  /* 0x000000ff0000720c */ /* 0x000fc60003f25270 */
[----:B------:R-:W-:Y:S01]  /*1eb0*/  ISETP.GE.U32.AND P0, PT, R4, 0x7, PT ;  /* 0x000000070400780c */ /* 0x000fe20003f06070 */
[----:B-1----:R-:W-:-:S12]  /*1ec0*/  IMAD R4, R9, UR4, R6 ;  /* 0x0000000409047c24 */ /* 0x002fd8000f8e0206 */
[----:B------:R-:W-:Y:S05]  /*1ed0*/  @!P0 BRA `(.L_x_48) ;  /* 0x0000000000c48947 */ /* 0x000fea0003800000 */
[----:B------:R-:W0:Y:S01]  /*1ee0*/  LDC R8, c[0x0][0x3bc] ;  /* 0x0000ef00ff087b82 */ /* 0x000e220000000800 */
[----:B------:R-:W-:-:S07]  /*1ef0*/  IMAD R10, R4, UR10, R5 ;  /* 0x0000000a040a7c24 */ /* 0x000fce000f8e0205 */
[----:B--2---:R-:W1:Y:S01]  /*1f00*/  LDC.64 R12, c[0x0][0x388] ;  /* 0x0000e200ff0c7b82 */ /* 0x004e620000000a00 */
[----:B0-----:R-:W-:-:S04]  /*1f10*/  IMAD R11, R10, R8, R7 ;  /* 0x000000080a0b7224 */ /* 0x001fc800078e0207 */
[----:B-1----:R-:W-:-:S05]  /*1f20*/  IMAD.WIDE R12, R11, 0x4, R12 ;  /* 0x000000040b0c7825 */ /* 0x002fca00078e020c */
[----:B------:R-:W2:Y:S01]  /*1f30*/  LDG.E R14, desc[UR8][R12.64] ;  /* 0x000000080c0e7981 */ /* 0x000ea2000c1e1900 */
[----:B------:R-:W-:Y:S01]  /*1f40*/  MOV R11, 0x400 ;  /* 0x00000400000b7802 */ /* 0x000fe20000000f00 */
[----:B------:R-:W0:Y:S03]  /*1f50*/  S2R R16, SR_CgaCtaId ;  /* 0x0000000000107919 */ /* 0x000e260000008800 */
[----:B0-----:R-:W-:-:S04]  /*1f60*/  LEA R11, R16, R11, 0x18 ;  /* 0x0000000b100b7211 */ /* 0x001fc800078ec0ff */
[----:B------:R-:W-:-:S05]  /*1f70*/  LEA R10, R10, R11, 0x2 ;  /* 0x0000000b0a0a7211 */ /* 0x000fca00078e10ff */
[----:B------:R-:W2:Y:S04]  /*1f80*/  LDS R11, [R10] ;  /* 0x000000000a0b7984 */ /* 0x000ea80000000800 */
[----:B------:R-:W0:Y:S01]  /*1f90*/  LDS R16, [R10+0x4] ;  /* 0x000004000a107984 */ /* 0x000e220000000800 */
[----:B--2---:R-:W-:Y:S01]  /*1fa0*/  FMUL R11, R11, R14 ;  /* 0x0000000e0b0b7220 */ /* 0x004fe20000400000 */
[----:B------:R-:W-:-:S04]  /*1fb0*/  IMAD.WIDE R14, R8, 0x4, R12 ;  /* 0x00000004080e7825 */ /* 0x000fc800078e020c */
[----:B------:R-:W-:Y:S04]  /*1fc0*/  REDG.E.ADD.F32.FTZ.RN.STRONG.GPU desc[UR8][R2.64], R11 ;  /* 0x0000000b020079a6 */ /* 0x000fe8000c12f308 */
[----:B------:R-:W0:Y:S01]  /*1fd0*/  LDG.E R17, desc[UR8][R14.64] ;  /* 0x000000080e117981 */ /* 0x000e22000c1e1900 */
[----:B------:R-:W-:-:S03]  /*1fe0*/  IMAD.WIDE R12, R8, 0x4, R14 ;  /* 0x00000004080c7825 */ /* 0x000fc600078e020e */
[----:B------:R-:W-:Y:S01]  /*1ff0*/  LDS R11, [R10+0xc] ;  /* 0x00000c000a0b7984 */ /* 0x000fe20000000800 */
[----:B0-----:R-:W-:-:S03]  /*2000*/  FMUL R19, R16, R17 ;  /* 0x0000001110137220 */ /* 0x001fc60000400000 */
[----:B------:R-:W0:Y:S04]  /*2010*/  LDS R16, [R10+0x8] ;  /* 0x000008000a107984 */ /* 0x000e280000000800 */
[----:B------:R1:W-:Y:S04]  /*2020*/  REDG.E.ADD.F32.FTZ.RN.STRONG.GPU desc[UR8][R2.64], R19 ;  /* 0x00000013020079a6 */ /* 0x0003e8000c12f308 */
[----:B------:R-:W0:Y:S02]  /*2030*/  LDG.E R17, desc[UR8][R12.64] ;  /* 0x000000080c117981 */ /* 0x000e24000c1e1900 */
[----:B0-----:R-:W-:Y:S01]  /*2040*/  FMUL R21, R16, R17 ;  /* 0x0000001110157220 */ /* 0x001fe20000400000 */
[----:B------:R-:W-:-:S02]  /*2050*/  IMAD.WIDE R16, R8, 0x4, R12 ;  /* 0x0000000408107825 */ /* 0x000fc400078e020c */
[----:B------:R-:W0:Y:S04]  /*2060*/  LDS R12, [R10+0x10] ;  /* 0x000010000a0c7984 */ /* 0x000e280000000800 */
[----:B------:R2:W-:Y:S04]  /*2070*/  REDG.E.ADD.F32.FTZ.RN.STRONG.GPU desc[UR8][R2.64], R21 ;  /* 0x00000015020079a6 */ /* 0x0005e8000c12f308 */
[----:B------:R3:W4:Y:S01]  /*2080*/  LDG.E R20, desc[UR8][R16.64] ;  /* 0x0000000810147981 */ /* 0x000722000c1e1900 */
[----:B------:R-:W-:-:S03]  /*2090*/  IMAD.WIDE R14, R8, 0x4, R16 ;  /* 0x00000004080e7825 */ /* 0x000fc600078e0210 */
[----:B---3--:R-:W3:Y:S01]  /*20a0*/  LDS R16, [R10+0x14] ;  /* 0x000014000a107984 */ /* 0x008ee20000000800 */
[----:B----4-:R-:W-:-:S05]  /*20b0*/  FMUL R11, R11, R20 ;  /* 0x000000140b0b7220 */ /* 0x010fca0000400000 */
[----:B------:R-:W-:Y:S04]  /*20c0*/  REDG.E.ADD.F32.FTZ.RN.STRONG.GPU desc[UR8][R2.64], R11 ;  /* 0x0000000b020079a6 */ /* 0x000fe8000c12f308 */
[----:B-1----:R-:W0:Y:S04]  /*20d0*/  LDG.E R19, desc[UR8][R14.64] ;  /* 0x000000080e137981 */ /* 0x002e28000c1e1900 */
[----:B------:R-:W1:Y:S01]  /*20e0*/  LDS R11, [R10+0x18] ;  /* 0x000018000a0b7984 */ /* 0x000e620000000800 */
[----:B0-----:R-:W-:Y:S01]  /*20f0*/  FMUL R19, R12, R19 ;  /* 0x000000130c137220 */ /* 0x001fe20000400000 */
[----:B------:R-:W-:-:S04]  /*2100*/  IMAD.WIDE R12, R8, 0x4, R14 ;  /* 0x00000004080c7825 */ /* 0x000fc800078e020e */
[----:B------:R-:W-:Y:S04]  /*2110*/  REDG.E.ADD.F32.FTZ.RN.STRONG.GPU desc[UR8][R2.64], R19 ;  /* 0x00000013020079a6 */ /* 0x000fe8000c12f308 */
[----:B--2---:R-:W3:Y:S02]  /*2120*/  LDG.E R21, desc[UR8][R12.64] ;  /* 0x000000080c157981 */ /* 0x004ee4000c1e1900 */
[----:B---3--:R-:W-:Y:S01]  /*2130*/  FMUL R21, R16, R21 ;  /* 0x0000001510157220 */ /* 0x008fe20000400000 */
[----:B------:R-:W-:-:S04]  /*2140*/  IMAD.WIDE R16, R8, 0x4, R12 ;  /* 0x0000000408107825 */ /* 0x000fc800078e020c */
[----:B------:R-:W-:Y:S04]  /*2150*/  REDG.E.ADD.F32.FTZ.RN.STRONG.GPU desc[UR8][R2.64], R21 ;  /* 0x00000015020079a6 */ /* 0x000fe8000c12f308 */
[----:B------:R-:W1:Y:S01]  /*2160*/  LDG.E R20, desc[UR8][R16.64] ;  /* 0x0000000810147981 */ /* 0x000e62000c1e1900 */
[----:B------:R-:W-:-:S03]  /*2170*/  IMAD.WIDE R14, R8, 0x4, R16 ;  /* 0x00000004080e7825 */ /* 0x000fc600078e0210 */
[----:B------:R-:W0:Y:S01]  /*2180*/  LDS R8, [R10+0x1c] ;  /* 0x00001c000a087984 */ /* 0x000e220000000800 */
[----:B-1----:R-:W-:-:S05]  /*2190*/  FMUL R11, R11, R20 ;  /* 0x000000140b0b7220 */ /* 0x002fca0000400000 */
[----:B------:R1:W-:Y:S04]  /*21a0*/  REDG.E.ADD.F32.FTZ.RN.STRONG.GPU desc[UR8][R2.64], R11 ;  /* 0x0000000b020079a6 */ /* 0x0003e8000c12f308 */
[----:B------:R-:W0:Y:S02]  /*21b0*/  LDG.E R15, desc[UR8][R14.64] ;  /* 0x000000080e0f7981 */ /* 0x000e24000c1e1900 */
[----:B0-----:R-:W-:-:S05]  /*21c0*/  FMUL R13, R8, R15 ;  /* 0x0000000f080d7220 */ /* 0x001fca0000400000 */
[----:B------:R1:W-:Y:S01]  /*21d0*/  REDG.E.ADD.F32.FTZ.RN.STRONG.GPU desc[UR8][R2.64], R13 ;  /* 0x0000000d020079a6 */ /* 0x0003e2000c12f308 */
[----:B------:R-:W-:-:S07]  /*21e0*/  IADD3 R5, PT, PT, R5, 0x8, RZ ;  /* 0x0000000805057810 */ /* 0x000fce0007ffe0ff */
.L_x_48:
[----:B------:R-:W-:Y:S05]  /*21f0*/  BSYNC.RECONVERGENT B1 ;  /* 0x0000000000017941 */ /* 0x000fea0003800200 */
.L_x_47:
[----:B------:R-:W-:Y:S05]  /*2200*/  @!P1 BRA `(.L_x_46) ;  /* 0x0000000000fc9947 */ /* 0x000fea0003800000 */
[----:B------:R-:W-:Y:S01]  /*2210*/  VIADD R8, R0, 0xffffffff ;  /* 0xffffffff00087836 */ /* 0x000fe20000000000 */
[----:B------:R-:W-:Y:S04]  /*2220*/  BSSY.RECONVERGENT B1, `(.L_x_49) ;  /* 0x0000020000017945 */ /* 0x000fe80003800200 */
[----:B------:R-:W-:-:S13]  /*2230*/  ISETP.GE.U32.AND P0, PT, R8, 0x3, PT ;  /* 0x000000030800780c */ /* 0x000fda0003f06070 */
[----:B------:R-:W-:Y:S05]  /*2240*/  @!P0 BRA `(.L_x_50) ;  /* 0x0000000000748947 */ /* 0x000fea0003800000 */
[----:B------:R-:W2:Y:S01]  /*2250*/  LDC R15, c[0x0][0x3bc] ;  /* 0x0000ef00ff0f7b82 */ /* 0x000ea20000000800 */
[----:B------:R-:W-:-:S07]  /*2260*/  IMAD R12, R4, UR10, R5 ;  /* 0x0000000a040c7c24 */ /* 0x000fce000f8e0205 */
[----:B-1----:R-:W0:Y:S01]  /*2270*/  LDC.64 R10, c[0x0][0x388] ;  /* 0x0000e200ff0a7b82 */ /* 0x002e220000000a00 */
[----:B--2---:R-:W-:-:S04]  /*2280*/  IMAD R13, R12, R15, R7 ;  /* 0x0000000f0c0d7224 */ /* 0x004fc800078e0207 */
[----:B0-----:R-:W-:-:S05]  /*2290*/  IMAD.WIDE R10, R13, 0x4, R10 ;  /* 0x000000040d0a7825 */ /* 0x001fca00078e020a */
[----:B------:R-:W2:Y:S01]  /*22a0*/  LDG.E R8, desc[UR8][R10.64] ;  /* 0x000000080a087981 */ /* 0x000ea2000c1e1900 */
[----:B------:R-:W0:Y:S01]  /*22b0*/  S2UR UR6, SR_CgaCtaId ;  /* 0x00000000000679c3 */ /* 0x000e220000008800 */
[----:B------:R-:W-:Y:S02]  /*22c0*/  UMOV UR5, 0x400 ;  /* 0x0000040000057882 */ /* 0x000fe40000000000 */
[----:B0-----:R-:W-:-:S06]  /*22d0*/  ULEA UR5, UR6, UR5, 0x18 ;  /* 0x0000000506057291 */ /* 0x001fcc000f8ec0ff */
[----:B------:R-:W-:Y:S01]  /*22e0*/  LEA R16, R12, UR5, 0x2 ;  /* 0x000000050c107c11 */ /* 0x000fe2000f8e10ff */
[----:B------:R-:W-:-:S04]  /*22f0*/  IMAD.WIDE R12, R15, 0x4, R10 ;  /* 0x000000040f0c7825 */ /* 0x000fc800078e020a */
[----:B------:R-:W2:Y:S04]  /*2300*/  LDS R17, [R16] ;  /* 0x0000000010117984 */ /* 0x000ea80000000800 */
[----:B------:R-:W0:Y:S04]  /*2310*/  LDS R19, [R16+0x4] ;  /* 0x0000040010137984 */ /* 0x000e280000000800 */
[----:B------:R-:W1:Y:S01]  /*2320*/  LDS R21, [R16+0x8] ;  /* 0x0000080010157984 */ /* 0x000e620000000800 */
[----:B--2---:R-:W-:-:S05]  /*2330*/  FMUL R17, R17, R8 ;  /* 0x0000000811117220 */ /* 0x004fca0000400000 */
[----:B------:R-:W-:Y:S04]  /*2340*/  REDG.E.ADD.F32.FTZ.RN.STRONG.GPU desc[UR8][R2.64], R17 ;  /* 0x00000011020079a6 */ /* 0x000fe8000c12f308 */
[----:B------:R-:W0:Y:S01]  /*2350*/  LDG.E R8, desc[UR8][R12.64] ;  /* 0x000000080c087981 */ /* 0x000e22000c1e1900 */
[----:B------:R-:W-:-:S04]  /*2360*/  IMAD.WIDE R10, R15, 0x4, R12 ;  /* 0x000000040f0a7825 */ /* 0x000fc800078e020c */
[----:B0-----:R-:W-:Y:S01]  /*2370*/  FMUL R19, R19, R8 ;  /* 0x0000000813137220 */ /* 0x001fe20000400000 */
[----:B------:R-:W0:Y:S04]  /*2380*/  LDS R13, [R16+0xc] ;  /* 0x00000c00100d7984 */ /* 0x000e280000000800 */
[----:B------:R3:W-:Y:S04]  /*2390*/  REDG.E.ADD.F32.FTZ.RN.STRONG.GPU desc[UR8][R2.64], R19 ;  /* 0x00000013020079a6 */ /* 0x0007e8000c12f308 */
[----:B------:R-:W1:Y:S01]  /*23a0*/  LDG.E R8, desc[UR8][R10.64] ;  /* 0x000000080a087981 */ /* 0x000e62000c1e1900 */
[----:B------:R-:W-:-:S04]  /*23b0*/  IMAD.WIDE R14, R15, 0x4, R10 ;  /* 0x000000040f0e7825 */ /* 0x000fc800078e020a */
[----:B-1----:R-:W-:-:S05]  /*23c0*/  FMUL R21, R21, R8 ;  /* 0x0000000815157220 */ /* 0x002fca0000400000 */
[----:B------:R3:W-:Y:S04]  /*23d0*/  REDG.E.ADD.F32.FTZ.RN.STRONG.GPU desc[UR8][R2.64], R21 ;  /* 0x00000015020079a6 */ /* 0x0007e8000c12f308 */
[----:B------:R-:W0:Y:S02]  /*23e0*/  LDG.E R14, desc[UR8][R14.64] ;  /* 0x000000080e0e7981 */ /* 0x000e24000c1e1900 */
[----:B0-----:R-:W-:-:S05]  /*23f0*/  FMUL R13, R13, R14 ;  /* 0x0000000e0d0d7220 */ /* 0x001fca0000400000 */
[----:B------:R3:W-:Y:S01]  /*2400*/  REDG.E.ADD.F32.FTZ.RN.STRONG.GPU desc[UR8][R2.64], R13 ;  /* 0x0000000d020079a6 */ /* 0x0007e2000c12f308 */
[----:B------:R-:W-:-:S07]  /*2410*/  IADD3 R5, PT, PT, R5, 0x4, RZ ;  /* 0x0000000405057810 */ /* 0x000fce0007ffe0ff */
.L_x_50:
[----:B------:R-:W-:Y:S05]  /*2420*/  BSYNC.RECONVERGENT B1 ;  /* 0x0000000000017941 */ /* 0x000fea0003800200 */
.L_x_49:
[----:B------:R-:W-:-:S09]  /*2430*/  ULOP3.LUT UP0, UR7, UR10, 0x3, URZ, 0xc0, !UPT ;  /* 0x000000030a077892 */ /* 0x000fd2000f80c0ff */
[----:B------:R-:W-:Y:S05]  /*2440*/  BRA.U !UP0, `(.L_x_46) ;  /* 0x00000001086c7547 */ /* 0x000fea000b800000 */
[----:B-123--:R-:W0:Y:S01]  /*2450*/  LDC R13, c[0x0][0x3bc] ;  /* 0x0000ef00ff0d7b82 */ /* 0x00ee220000000800 */
[----:B------:R-:W-:-:S07]  /*2460*/  IMAD R8, R4, UR10, R5 ;  /* 0x0000000a04087c24 */ /* 0x000fce000f8e0205 */
[----:B------:R-:W1:Y:S01]  /*2470*/  LDC.64 R10, c[0x0][0x388] ;  /* 0x0000e200ff0a7b82 */ /* 0x000e620000000a00 */
[----:B0-----:R-:W-:-:S04]  /*2480*/  IMAD R5, R8, R13, R7 ;  /* 0x0000000d08057224 */ /* 0x001fc800078e0207 */
[----:B-1----:R-:W-:-:S05]  /*2490*/  IMAD.WIDE R4, R5, 0x4, R10 ;  /* 0x0000000405047825 */ /* 0x002fca00078e020a */
[----:B------:R-:W2:Y:S01]  /*24a0*/  LDG.E R11, desc[UR8][R4.64] ;  /* 0x00000008040b7981 */ /* 0x000ea2000c1e1900 */
[----:B------:R-:W0:Y:S01]  /*24b0*/  S2UR UR6, SR_CgaCtaId ;  /* 0x00000000000679c3 */ /* 0x000e220000008800 */
[----:B------:R-:W-:Y:S02]  /*24c0*/  UMOV UR5, 0x400 ;  /* 0x0000040000057882 */ /* 0x000fe40000000000 */
[----:B0-----:R-:W-:-:S06]  /*24d0*/  ULEA UR5, UR6, UR5, 0x18 ;  /* 0x0000000506057291 */ /* 0x001fcc000f8ec0ff */
[----:B------:R-:W-:-:S05]  /*24e0*/  LEA R10, R8, UR5, 0x2 ;  /* 0x00000005080a7c11 */ /* 0x000fca000f8e10ff */
[----:B------:R-:W2:Y:S02]  /*24f0*/  LDS R8, [R10] ;  /* 0x000000000a087984 */ /* 0x000ea40000000800 */
[----:B--2---:R-:W-:-:S05]  /*2500*/  FMUL R11, R8, R11 ;  /* 0x0000000b080b7220 */ /* 0x004fca0000400000 */
[----:B------:R0:W-:Y:S01]  /*2510*/  REDG.E.ADD.F32.FTZ.RN.STRONG.GPU desc[UR8][R2.64], R11 ;  /* 0x0000000b020079a6 */ /* 0x0001e2000c12f308 */
[----:B------:R-:W-:-:S09]  /*2520*/  UISETP.NE.AND UP0, UPT, UR7, 0x1, UPT ;  /* 0x000000010700788c */ /* 0x000fd2000bf05270 */
[----:B------:R-:W-:Y:S05]  /*2530*/  BRA.U !UP0, `(.L_x_46) ;  /* 0x0000000108307547 */ /* 0x000fea000b800000 */
[----:B------:R-:W-:Y:S01]  /*2540*/  IMAD.WIDE R4, R13, 0x4, R4 ;  /* 0x000000040d047825 */ /* 0x000fe200078e0204 */
[----:B------:R-:W1:Y:S04]  /*2550*/  LDS R8, [R10+0x4] ;  /* 0x000004000a087984 */ /* 0x000e680000000800 */
[----:B0-----:R-:W1:Y:S01]  /*2560*/  LDG.E R11, desc[UR8][R4.64] ;  /* 0x00000008040b7981 */ /* 0x001e62000c1e1900 */
[----:B------:R-:W-:Y:S01]  /*2570*/  UISETP.NE.AND UP0, UPT, UR7, 0x2, UPT ;  /* 0x000000020700788c */ /* 0x000fe2000bf05270 */
[----:B-1----:R-:W-:-:S05]  /*2580*/  FMUL R11, R8, R11 ;  /* 0x0000000b080b7220 */ /* 0x002fca0000400000 */
[----:B------:R4:W-:Y:S03]  /*2590*/  REDG.E.ADD.F32.FTZ.RN.STRONG.GPU desc[UR8][R2.64], R11 ;  /* 0x0000000b020079a6 */ /* 0x0009e6000c12f308 */
[----:B------:R-:W-:Y:S05]  /*25a0*/  BRA.U !UP0, `(.L_x_46) ;  /* 0x0000000108147547 */ /* 0x000fea000b800000 */
[----:B------:R-:W-:Y:S01]  /*25b0*/  IMAD.WIDE R4, R13, 0x4, R4 ;  /* 0x000000040d047825 */ /* 0x000fe200078e0204 */
[----:B------:R-:W4:Y:S05]  /*25c0*/  LDS R8, [R10+0x8] ;  /* 0x000008000a087984 */ /* 0x000f2a0000000800 */
[----:B------:R-:W4:Y:S02]  /*25d0*/  LDG.E R5, desc[UR8][R4.64] ;  /* 0x0000000804057981 */ /* 0x000f24000c1e1900 */
[----:B----4-:R-:W-:-:S05]  /*25e0*/  FMUL R11, R8, R5 ;  /* 0x00000005080b7220 */ /* 0x010fca0000400000 */
[----:B------:R0:W-:Y:S02]  /*25f0*/  REDG.E.ADD.F32.FTZ.RN.STRONG.GPU desc[UR8][R2.64], R11 ;  /* 0x0000000b020079a6 */ /* 0x0001e4000c12f308 */
.L_x_46:
[----:B------:R-:W-:Y:S05]  /*2600*/  BSYNC.RECONVERGENT B0 ;  /* 0x0000000000007941 */ /* 0x000fea0003800200 */
.L_x_45:
[----:B------:R-:W-:-:S04]  /*2610*/  IADD3 R6, PT, PT, R6, 0x1, RZ ;  /* 0x0000000106067810 */ /* 0x000fc80007ffe0ff */
[----:B-1----:R-:W-:-:S13]  /*2620*/  ISETP.NE.AND P0, PT, R6, R9, PT ;  /* 0x000000090600720c */ /* 0x002fda0003f05270 */
[----:B------:R-:W-:Y:S05]  /*2630*/  @P0 BRA `(.L_x_51) ;  /* 0xfffffff000680947 */ /* 0x000fea000383ffff */
[----:B------:R-:W1:Y:S01]  /*2640*/  LDCU UR5, c[0x0][0x3a8] ;  /* 0x00007500ff0577ac */ /* 0x000e620008000800 */
[----:B------:R-:W-:-:S04]  /*2650*/  UIADD3 UR4, UPT, UPT, UR4, 0x1, URZ ;  /* 0x0000000104047890 */ /* 0x000fc8000fffe0ff */
[----:B-1----:R-:W-:-:S09]  /*2660*/  UISETP.NE.AND UP0, UPT, UR4, UR5, UPT ;  /* 0x000000050400728c */ /* 0x002fd2000bf05270 */
[----:B------:R-:W-:Y:S05]  /*2670*/  BRA.U UP0, `(.L_x_52) ;  /* 0xfffffff100547547 */ /* 0x000fea000b83ffff */
[----:B------:R-:W-:Y:S05]  /*2680*/  EXIT ;  /* 0x000000000000794d */ /* 0x000fea0003800000 */
.L_x_53:
        /* <DEDUP_REMOVED lines=15> */
.L_x_60:


//--------------------- .nv.shared._Z2bnPfS_S_S_S_fiii --------------------------
	.section	.nv.shared._Z2bnPfS_S_S_S_fiii,"aw",@nobits
	.sectionflags	@""
	.align	16
.nv.shared._Z2bnPfS_S_S_S_fiii:
	.zero		1040


//--------------------- .nv.shared.reserved.0     --------------------------
	.section	.nv.shared.reserved.0,"aw",@nobits
	.weak		__nv_reservedSMEM_offset_0_alias
	.size		__nv_reservedSMEM_offset_0_alias, 0, 64
	.other		__nv_reservedSMEM_offset_0_alias,@"STO_CUDA_RESERVED_SHARED STV_DEFAULT"
__nv_reservedSMEM_offset_0_alias:
	.zero		0
	.zero		64


//--------------------- .nv.shared._Z2lrPfS_iii   --------------------------
	.section	.nv.shared._Z2lrPfS_iii,"aw",@nobits
	.sectionflags	@""
	.align	16
	.zero		1024


//--------------------- .nv.shared._Z4baddPfS_S_iii --------------------------
	.section	.nv.shared._Z4baddPfS_S_iii,"aw",@nobits
	.sectionflags	@""
	.align	16
.nv.shared._Z4baddPfS_S_iii:
	.zero		1040


//--------------------- .nv.shared._Z7conv_wsPfS_S_iiiiiiiiii --------------------------
	.section	.nv.shared._Z7conv_wsPfS_S_iiiiiiiiii,"aw",@nobits
	.sectionflags	@""
	.align	16
	.zero		1024


//--------------------- .nv.shared._Z7conv_isPfS_S_iiiiiiiiii --------------------------
	.section	.nv.shared._Z7conv_isPfS_S_iiiiiiiiii,"aw",@nobits
	.sectionflags	@""
	.align	16
	.zero		1024


//--------------------- .nv.constant0._Z2bnPfS_S_S_S_fiii --------------------------
	.section	.nv.constant0._Z2bnPfS_S_S_S_fiii,"a",@progbits
	.sectionflags	@""
	.align	4
.nv.constant0._Z2bnPfS_S_S_S_fiii:
	.zero		952


//--------------------- .nv.constant0._Z2lrPfS_iii --------------------------
	.section	.nv.constant0._Z2lrPfS_iii,"a",@progbits
	.sectionflags	@""
	.align	4
.nv.constant0._Z2lrPfS_iii:
	.zero		924


//--------------------- .nv.constant0._Z4baddPfS_S_iii --------------------------
	.section	.nv.constant0._Z4baddPfS_S_iii,"a",@progbits
	.sectionflags	@""
	.align	4
.nv.constant0._Z4baddPfS_S_iii:
	.zero		932


//--------------------- .nv.constant0._Z7conv_wsPfS_S_iiiiiiiiii --------------------------
	.section	.nv.constant0._Z7conv_wsPfS_S_iiiiiiiiii,"a",@progbits
	.sectionflags	@""
	.align	4
.nv.constant0._Z7conv_wsPfS_S_iiiiiiiiii:
	.zero		960


//--------------------- .nv.constant0._Z7conv_isPfS_S_iiiiiiiiii --------------------------
	.section	.nv.constant0._Z7conv_isPfS_S_iiiiiiiiii,"a",@progbits
	.sectionflags	@""
	.align	4
.nv.constant0._Z7conv_isPfS_S_iiiiiiiiii:
	.zero		960


//--------------------- SYMBOLS --------------------------

	.type		.nv.reservedSmem.offset0,@object
	.size		.nv.reservedSmem.offset0,0x4
	.type		.nv.reservedSmem.cap,@object
	.size		.nv.reservedSmem.cap,0x4
